//
// Generated by NVIDIA NVVM Compiler
//
// Compiler Build ID: CL-36424714
// Cuda compilation tools, release 13.0, V13.0.88
// Based on NVVM 20.0.0
//

.version 9.0
.target sm_100
.address_size 64

	// .globl	_Z10sum_level0PfiiS_
.extern .func  (.param .b32 func_retval0) vprintf
(
	.param .b64 vprintf_param_0,
	.param .b64 vprintf_param_1
)
;
// _ZZ10sum_level0PfiiS_E8smem_val has been demoted
// _ZZ11calculate_qPfS_iiS_E6smem_i has been demoted
// _ZZ11calculate_qPfS_iiS_E6smem_j has been demoted
.global .align 1 .b8 $str[16] = {105, 58, 32, 37, 100, 44, 32, 118, 97, 108, 58, 32, 37, 102, 10};
.global .align 1 .b8 $str$1[21] = {105, 58, 32, 37, 100, 44, 32, 106, 58, 32, 37, 100, 44, 32, 113, 58, 32, 37, 102, 10};

.visible .entry _Z10sum_level0PfiiS_(
	.param .u64 .ptr .align 1 _Z10sum_level0PfiiS__param_0,
	.param .u32 _Z10sum_level0PfiiS__param_1,
	.param .u32 _Z10sum_level0PfiiS__param_2,
	.param .u64 .ptr .align 1 _Z10sum_level0PfiiS__param_3
)
{
	.reg .pred 	%p<31>;
	.reg .b32 	%r<29>;
	.reg .b32 	%f<84>;
	.reg .b64 	%rd<9>;
	// demoted variable
	.shared .align 4 .b8 _ZZ10sum_level0PfiiS_E8smem_val[512];
	ld.param.u64 	%rd2, [_Z10sum_level0PfiiS__param_0];
	ld.param.u32 	%r8, [_Z10sum_level0PfiiS__param_1];
	ld.param.u32 	%r9, [_Z10sum_level0PfiiS__param_2];
	ld.param.u64 	%rd3, [_Z10sum_level0PfiiS__param_3];
	mov.u32 	%r1, %tid.x;
	mov.u32 	%r10, %ctaid.x;
	div.s32 	%r2, %r10, %r9;
	mul.lo.s32 	%r11, %r2, %r8;
	add.s32 	%r12, %r11, %r1;
	mul.lo.s32 	%r13, %r2, %r9;
	sub.s32 	%r3, %r10, %r13;
	shl.b32 	%r14, %r3, 10;
	add.s32 	%r4, %r12, %r14;
	add.s32 	%r5, %r11, %r8;
	setp.ge.s32 	%p1, %r4, %r5;
	mov.f32 	%f80, 0f00000000;
	@%p1 bra 	$L__BB0_16;
	cvta.to.global.u64 	%rd4, %rd2;
	mul.wide.s32 	%rd5, %r4, 4;
	add.s64 	%rd1, %rd4, %rd5;
	ld.global.f32 	%f1, [%rd1];
	add.s32 	%r15, %r4, 128;
	setp.ge.s32 	%p2, %r15, %r5;
	mov.f32 	%f72, 0f00000000;
	@%p2 bra 	$L__BB0_3;
	ld.global.f32 	%f72, [%rd1+512];
$L__BB0_3:
	add.s32 	%r16, %r4, 256;
	setp.ge.s32 	%p3, %r16, %r5;
	mov.f32 	%f73, 0f00000000;
	@%p3 bra 	$L__BB0_5;
	ld.global.f32 	%f73, [%rd1+1024];
$L__BB0_5:
	add.s32 	%r17, %r4, 384;
	setp.ge.s32 	%p4, %r17, %r5;
	mov.f32 	%f74, 0f00000000;
	@%p4 bra 	$L__BB0_7;
	ld.global.f32 	%f74, [%rd1+1536];
$L__BB0_7:
	add.s32 	%r18, %r4, 512;
	setp.ge.s32 	%p5, %r18, %r5;
	mov.f32 	%f75, 0f00000000;
	@%p5 bra 	$L__BB0_9;
	ld.global.f32 	%f75, [%rd1+2048];
$L__BB0_9:
	add.s32 	%r19, %r4, 640;
	setp.ge.s32 	%p6, %r19, %r5;
	mov.f32 	%f76, 0f00000000;
	@%p6 bra 	$L__BB0_11;
	ld.global.f32 	%f76, [%rd1+2560];
$L__BB0_11:
	add.s32 	%r20, %r4, 768;
	setp.ge.s32 	%p7, %r20, %r5;
	mov.f32 	%f77, 0f00000000;
	@%p7 bra 	$L__BB0_13;
	ld.global.f32 	%f77, [%rd1+3072];
$L__BB0_13:
	add.s32 	%r21, %r4, 896;
	setp.ge.s32 	%p8, %r21, %r5;
	mov.f32 	%f78, 0f00000000;
	@%p8 bra 	$L__BB0_15;
	ld.global.f32 	%f78, [%rd1+3584];
$L__BB0_15:
	abs.f32 	%f35, %f78;
	setp.neu.f32 	%p9, %f35, 0f7F800000;
	selp.f32 	%f36, %f78, 0f00000000, %p9;
	abs.f32 	%f37, %f1;
	setp.neu.f32 	%p10, %f37, 0f7F800000;
	selp.f32 	%f38, %f1, 0f00000000, %p10;
	abs.f32 	%f39, %f72;
	setp.neu.f32 	%p11, %f39, 0f7F800000;
	selp.f32 	%f40, %f72, 0f00000000, %p11;
	add.f32 	%f41, %f38, %f40;
	abs.f32 	%f42, %f73;
	setp.neu.f32 	%p12, %f42, 0f7F800000;
	selp.f32 	%f43, %f73, 0f00000000, %p12;
	add.f32 	%f44, %f41, %f43;
	abs.f32 	%f45, %f74;
	setp.neu.f32 	%p13, %f45, 0f7F800000;
	selp.f32 	%f46, %f74, 0f00000000, %p13;
	add.f32 	%f47, %f44, %f46;
	abs.f32 	%f48, %f75;
	setp.neu.f32 	%p14, %f48, 0f7F800000;
	selp.f32 	%f49, %f75, 0f00000000, %p14;
	add.f32 	%f50, %f47, %f49;
	abs.f32 	%f51, %f76;
	setp.neu.f32 	%p15, %f51, 0f7F800000;
	selp.f32 	%f52, %f76, 0f00000000, %p15;
	add.f32 	%f53, %f50, %f52;
	abs.f32 	%f54, %f77;
	setp.neu.f32 	%p16, %f54, 0f7F800000;
	selp.f32 	%f55, %f77, 0f00000000, %p16;
	add.f32 	%f56, %f53, %f55;
	add.f32 	%f80, %f56, %f36;
$L__BB0_16:
	shl.b32 	%r23, %r1, 2;
	mov.u32 	%r24, _ZZ10sum_level0PfiiS_E8smem_val;
	add.s32 	%r6, %r24, %r23;
	st.shared.f32 	[%r6], %f80;
	bar.sync 	0;
	mov.u32 	%r7, %ntid.x;
	setp.lt.u32 	%p17, %r7, 1024;
	setp.gt.u32 	%p18, %r1, 511;
	or.pred  	%p19, %p17, %p18;
	@%p19 bra 	$L__BB0_18;
	ld.shared.f32 	%f57, [%r6+2048];
	add.f32 	%f80, %f80, %f57;
	st.shared.f32 	[%r6], %f80;
$L__BB0_18:
	bar.sync 	0;
	setp.lt.u32 	%p20, %r7, 512;
	setp.gt.u32 	%p21, %r1, 255;
	or.pred  	%p22, %p20, %p21;
	@%p22 bra 	$L__BB0_20;
	ld.shared.f32 	%f58, [%r6+1024];
	add.f32 	%f80, %f80, %f58;
	st.shared.f32 	[%r6], %f80;
$L__BB0_20:
	bar.sync 	0;
	setp.lt.u32 	%p23, %r7, 256;
	setp.gt.u32 	%p24, %r1, 127;
	or.pred  	%p25, %p23, %p24;
	@%p25 bra 	$L__BB0_22;
	ld.shared.f32 	%f59, [%r6+512];
	add.f32 	%f80, %f80, %f59;
	st.shared.f32 	[%r6], %f80;
$L__BB0_22:
	bar.sync 	0;
	setp.lt.u32 	%p26, %r7, 128;
	setp.gt.u32 	%p27, %r1, 63;
	or.pred  	%p28, %p26, %p27;
	@%p28 bra 	$L__BB0_24;
	ld.shared.f32 	%f60, [%r6+256];
	add.f32 	%f80, %f80, %f60;
	st.shared.f32 	[%r6], %f80;
$L__BB0_24:
	bar.sync 	0;
	setp.gt.u32 	%p29, %r1, 31;
	@%p29 bra 	$L__BB0_27;
	ld.volatile.shared.f32 	%f61, [%r6+128];
	add.f32 	%f62, %f80, %f61;
	st.volatile.shared.f32 	[%r6], %f62;
	ld.volatile.shared.f32 	%f63, [%r6+64];
	add.f32 	%f64, %f62, %f63;
	st.volatile.shared.f32 	[%r6], %f64;
	ld.volatile.shared.f32 	%f65, [%r6+32];
	add.f32 	%f66, %f64, %f65;
	st.volatile.shared.f32 	[%r6], %f66;
	ld.volatile.shared.f32 	%f67, [%r6+16];
	add.f32 	%f68, %f66, %f67;
	st.volatile.shared.f32 	[%r6], %f68;
	ld.volatile.shared.f32 	%f69, [%r6+8];
	add.f32 	%f70, %f68, %f69;
	st.volatile.shared.f32 	[%r6], %f70;
	ld.volatile.shared.f32 	%f71, [%r6+4];
	add.f32 	%f26, %f70, %f71;
	st.volatile.shared.f32 	[%r6], %f26;
	setp.ne.s32 	%p30, %r1, 0;
	@%p30 bra 	$L__BB0_27;
	mad.lo.s32 	%r28, %r3, %r8, %r2;
	cvta.to.global.u64 	%rd6, %rd3;
	mul.wide.s32 	%rd7, %r28, 4;
	add.s64 	%rd8, %rd6, %rd7;
	st.global.f32 	[%rd8], %f26;
$L__BB0_27:
	ret;

}
	// .globl	_Z10sum_level1PfiiS_
.visible .entry _Z10sum_level1PfiiS_(
	.param .u64 .ptr .align 1 _Z10sum_level1PfiiS__param_0,
	.param .u32 _Z10sum_level1PfiiS__param_1,
	.param .u32 _Z10sum_level1PfiiS__param_2,
	.param .u64 .ptr .align 1 _Z10sum_level1PfiiS__param_3
)
{
	.local .align 16 .b8 	__local_depot1[16];
	.reg .b64 	%SP;
	.reg .b64 	%SPL;
	.reg .pred 	%p<11>;
	.reg .b32 	%r<40>;
	.reg .b32 	%f<83>;
	.reg .b64 	%rd<47>;
	.reg .b64 	%fd<2>;

	mov.u64 	%SPL, __local_depot1;
	cvta.local.u64 	%SP, %SPL;
	ld.param.u64 	%rd3, [_Z10sum_level1PfiiS__param_0];
	ld.param.u32 	%r23, [_Z10sum_level1PfiiS__param_1];
	ld.param.u32 	%r24, [_Z10sum_level1PfiiS__param_2];
	ld.param.u64 	%rd2, [_Z10sum_level1PfiiS__param_3];
	cvta.to.global.u64 	%rd1, %rd3;
	mov.u32 	%r25, %tid.x;
	mov.u32 	%r26, %ctaid.x;
	mov.u32 	%r27, %ntid.x;
	mad.lo.s32 	%r1, %r26, %r27, %r25;
	setp.ge.s32 	%p1, %r1, %r23;
	@%p1 bra 	$L__BB1_15;
	setp.lt.s32 	%p2, %r24, 1;
	mov.f32 	%f82, 0f00000000;
	@%p2 bra 	$L__BB1_14;
	and.b32  	%r2, %r24, 15;
	setp.lt.u32 	%p3, %r24, 16;
	mov.f32 	%f82, 0f00000000;
	mov.b32 	%r36, 0;
	@%p3 bra 	$L__BB1_5;
	and.b32  	%r36, %r24, 2147483632;
	neg.s32 	%r34, %r36;
	shl.b32 	%r5, %r23, 4;
	mov.f32 	%f82, 0f00000000;
	mul.wide.s32 	%rd6, %r23, 4;
	mov.u32 	%r33, %r1;
$L__BB1_4:
	.pragma "nounroll";
	mul.wide.s32 	%rd4, %r33, 4;
	add.s64 	%rd5, %rd1, %rd4;
	ld.global.f32 	%f18, [%rd5];
	add.f32 	%f19, %f82, %f18;
	add.s64 	%rd7, %rd5, %rd6;
	ld.global.f32 	%f20, [%rd7];
	add.f32 	%f21, %f19, %f20;
	add.s64 	%rd8, %rd7, %rd6;
	ld.global.f32 	%f22, [%rd8];
	add.f32 	%f23, %f21, %f22;
	add.s64 	%rd9, %rd8, %rd6;
	ld.global.f32 	%f24, [%rd9];
	add.f32 	%f25, %f23, %f24;
	add.s64 	%rd10, %rd9, %rd6;
	ld.global.f32 	%f26, [%rd10];
	add.f32 	%f27, %f25, %f26;
	add.s64 	%rd11, %rd10, %rd6;
	ld.global.f32 	%f28, [%rd11];
	add.f32 	%f29, %f27, %f28;
	add.s64 	%rd12, %rd11, %rd6;
	ld.global.f32 	%f30, [%rd12];
	add.f32 	%f31, %f29, %f30;
	add.s64 	%rd13, %rd12, %rd6;
	ld.global.f32 	%f32, [%rd13];
	add.f32 	%f33, %f31, %f32;
	add.s64 	%rd14, %rd13, %rd6;
	ld.global.f32 	%f34, [%rd14];
	add.f32 	%f35, %f33, %f34;
	add.s64 	%rd15, %rd14, %rd6;
	ld.global.f32 	%f36, [%rd15];
	add.f32 	%f37, %f35, %f36;
	add.s64 	%rd16, %rd15, %rd6;
	ld.global.f32 	%f38, [%rd16];
	add.f32 	%f39, %f37, %f38;
	add.s64 	%rd17, %rd16, %rd6;
	ld.global.f32 	%f40, [%rd17];
	add.f32 	%f41, %f39, %f40;
	add.s64 	%rd18, %rd17, %rd6;
	ld.global.f32 	%f42, [%rd18];
	add.f32 	%f43, %f41, %f42;
	add.s64 	%rd19, %rd18, %rd6;
	ld.global.f32 	%f44, [%rd19];
	add.f32 	%f45, %f43, %f44;
	add.s64 	%rd20, %rd19, %rd6;
	ld.global.f32 	%f46, [%rd20];
	add.f32 	%f47, %f45, %f46;
	add.s64 	%rd21, %rd20, %rd6;
	ld.global.f32 	%f48, [%rd21];
	add.f32 	%f82, %f47, %f48;
	add.s32 	%r34, %r34, 16;
	add.s32 	%r33, %r33, %r5;
	setp.ne.s32 	%p4, %r34, 0;
	@%p4 bra 	$L__BB1_4;
$L__BB1_5:
	setp.eq.s32 	%p5, %r2, 0;
	@%p5 bra 	$L__BB1_14;
	and.b32  	%r11, %r24, 7;
	setp.lt.u32 	%p6, %r2, 8;
	@%p6 bra 	$L__BB1_8;
	mad.lo.s32 	%r29, %r36, %r23, %r1;
	mul.wide.s32 	%rd22, %r29, 4;
	add.s64 	%rd23, %rd1, %rd22;
	ld.global.f32 	%f50, [%rd23];
	add.f32 	%f51, %f82, %f50;
	mul.wide.s32 	%rd24, %r23, 4;
	add.s64 	%rd25, %rd23, %rd24;
	ld.global.f32 	%f52, [%rd25];
	add.f32 	%f53, %f51, %f52;
	add.s64 	%rd26, %rd25, %rd24;
	ld.global.f32 	%f54, [%rd26];
	add.f32 	%f55, %f53, %f54;
	add.s64 	%rd27, %rd26, %rd24;
	ld.global.f32 	%f56, [%rd27];
	add.f32 	%f57, %f55, %f56;
	add.s64 	%rd28, %rd27, %rd24;
	ld.global.f32 	%f58, [%rd28];
	add.f32 	%f59, %f57, %f58;
	add.s64 	%rd29, %rd28, %rd24;
	ld.global.f32 	%f60, [%rd29];
	add.f32 	%f61, %f59, %f60;
	add.s64 	%rd30, %rd29, %rd24;
	ld.global.f32 	%f62, [%rd30];
	add.f32 	%f63, %f61, %f62;
	add.s64 	%rd31, %rd30, %rd24;
	ld.global.f32 	%f64, [%rd31];
	add.f32 	%f82, %f63, %f64;
	add.s32 	%r36, %r36, 8;
$L__BB1_8:
	setp.eq.s32 	%p7, %r11, 0;
	@%p7 bra 	$L__BB1_14;
	and.b32  	%r14, %r24, 3;
	setp.lt.u32 	%p8, %r11, 4;
	@%p8 bra 	$L__BB1_11;
	mad.lo.s32 	%r30, %r36, %r23, %r1;
	mul.wide.s32 	%rd32, %r30, 4;
	add.s64 	%rd33, %rd1, %rd32;
	ld.global.f32 	%f66, [%rd33];
	add.f32 	%f67, %f82, %f66;
	mul.wide.s32 	%rd34, %r23, 4;
	add.s64 	%rd35, %rd33, %rd34;
	ld.global.f32 	%f68, [%rd35];
	add.f32 	%f69, %f67, %f68;
	add.s64 	%rd36, %rd35, %rd34;
	ld.global.f32 	%f70, [%rd36];
	add.f32 	%f71, %f69, %f70;
	add.s64 	%rd37, %rd36, %rd34;
	ld.global.f32 	%f72, [%rd37];
	add.f32 	%f82, %f71, %f72;
	add.s32 	%r36, %r36, 4;
$L__BB1_11:
	setp.eq.s32 	%p9, %r14, 0;
	@%p9 bra 	$L__BB1_14;
	mad.lo.s32 	%r39, %r36, %r23, %r1;
	neg.s32 	%r38, %r14;
$L__BB1_13:
	.pragma "nounroll";
	mul.wide.s32 	%rd38, %r39, 4;
	add.s64 	%rd39, %rd1, %rd38;
	ld.global.f32 	%f73, [%rd39];
	add.f32 	%f82, %f82, %f73;
	add.s32 	%r39, %r39, %r23;
	add.s32 	%r38, %r38, 1;
	setp.ne.s32 	%p10, %r38, 0;
	@%p10 bra 	$L__BB1_13;
$L__BB1_14:
	add.u64 	%rd40, %SP, 0;
	add.u64 	%rd41, %SPL, 0;
	cvt.f64.f32 	%fd1, %f82;
	st.local.u32 	[%rd41], %r1;
	st.local.f64 	[%rd41+8], %fd1;
	mov.u64 	%rd42, $str;
	cvta.global.u64 	%rd43, %rd42;
	{ // callseq 0, 0
	.param .b64 param0;
	st.param.b64 	[param0], %rd43;
	.param .b64 param1;
	st.param.b64 	[param1], %rd40;
	.param .b32 retval0;
	call.uni (retval0), 
	vprintf, 
	(
	param0, 
	param1
	);
	ld.param.b32 	%r31, [retval0];
	} // callseq 0
	cvta.to.global.u64 	%rd44, %rd2;
	mul.wide.s32 	%rd45, %r1, 4;
	add.s64 	%rd46, %rd44, %rd45;
	st.global.f32 	[%rd46], %f82;
$L__BB1_15:
	ret;

}
	// .globl	_Z11calculate_qPfS_iiS_
.visible .entry _Z11calculate_qPfS_iiS_(
	.param .u64 .ptr .align 1 _Z11calculate_qPfS_iiS__param_0,
	.param .u64 .ptr .align 1 _Z11calculate_qPfS_iiS__param_1,
	.param .u32 _Z11calculate_qPfS_iiS__param_2,
	.param .u32 _Z11calculate_qPfS_iiS__param_3,
	.param .u64 .ptr .align 1 _Z11calculate_qPfS_iiS__param_4
)
{
	.local .align 16 .b8 	__local_depot2[16];
	.reg .b64 	%SP;
	.reg .b64 	%SPL;
	.reg .pred 	%p<5>;
	.reg .b32 	%r<22>;
	.reg .b32 	%f<14>;
	.reg .b64 	%rd<19>;
	.reg .b64 	%fd<2>;
	// demoted variable
	.shared .align 4 .b8 _ZZ11calculate_qPfS_iiS_E6smem_i[64];
	// demoted variable
	.shared .align 4 .b8 _ZZ11calculate_qPfS_iiS_E6smem_j[64];
	mov.u64 	%SPL, __local_depot2;
	cvta.local.u64 	%SP, %SPL;
	ld.param.u64 	%rd2, [_Z11calculate_qPfS_iiS__param_0];
	ld.param.u64 	%rd4, [_Z11calculate_qPfS_iiS__param_1];
	ld.param.u32 	%r8, [_Z11calculate_qPfS_iiS__param_2];
	ld.param.u32 	%r9, [_Z11calculate_qPfS_iiS__param_3];
	ld.param.u64 	%rd3, [_Z11calculate_qPfS_iiS__param_4];
	cvta.to.global.u64 	%rd1, %rd4;
	mov.u32 	%r1, %tid.x;
	mov.u32 	%r2, %tid.y;
	mov.u32 	%r10, %ctaid.y;
	mov.u32 	%r11, %ntid.y;
	mad.lo.s32 	%r3, %r10, %r11, %r2;
	mov.u32 	%r12, %ctaid.x;
	mov.u32 	%r13, %ntid.x;
	mad.lo.s32 	%r4, %r12, %r13, %r1;
	max.s32 	%r14, %r3, %r4;
	setp.ge.s32 	%p1, %r14, %r8;
	@%p1 bra 	$L__BB2_8;
	setp.ne.s32 	%p2, %r1, 0;
	shl.b32 	%r15, %r2, 2;
	mov.u32 	%r16, _ZZ11calculate_qPfS_iiS_E6smem_i;
	add.s32 	%r5, %r16, %r15;
	@%p2 bra 	$L__BB2_3;
	mul.wide.u32 	%rd5, %r3, 4;
	add.s64 	%rd6, %rd1, %rd5;
	ld.global.f32 	%f4, [%rd6];
	st.shared.f32 	[%r5], %f4;
$L__BB2_3:
	setp.ne.s32 	%p3, %r2, 0;
	shl.b32 	%r17, %r1, 2;
	mov.u32 	%r18, _ZZ11calculate_qPfS_iiS_E6smem_j;
	add.s32 	%r6, %r18, %r17;
	@%p3 bra 	$L__BB2_5;
	mul.wide.s32 	%rd7, %r4, 4;
	add.s64 	%rd8, %rd1, %rd7;
	ld.global.f32 	%f5, [%rd8];
	st.shared.f32 	[%r6], %f5;
$L__BB2_5:
	bar.sync 	0;
	mad.lo.s32 	%r7, %r8, %r3, %r4;
	cvta.to.global.u64 	%rd9, %rd2;
	mul.wide.s32 	%rd10, %r7, 4;
	add.s64 	%rd11, %rd9, %rd10;
	ld.global.f32 	%f1, [%rd11];
	abs.f32 	%f7, %f1;
	setp.eq.f32 	%p4, %f7, 0f7F800000;
	mov.f32 	%f13, 0f7F800000;
	@%p4 bra 	$L__BB2_7;
	add.s32 	%r19, %r9, -2;
	cvt.rn.f32.s32 	%f8, %r19;
	mul.f32 	%f9, %f1, %f8;
	ld.shared.f32 	%f10, [%r5];
	sub.f32 	%f11, %f9, %f10;
	ld.shared.f32 	%f12, [%r6];
	sub.f32 	%f13, %f11, %f12;
$L__BB2_7:
	add.u64 	%rd12, %SP, 0;
	add.u64 	%rd13, %SPL, 0;
	cvta.to.global.u64 	%rd14, %rd3;
	add.s64 	%rd16, %rd14, %rd10;
	st.global.f32 	[%rd16], %f13;
	cvt.f64.f32 	%fd1, %f13;
	st.local.v2.u32 	[%rd13], {%r3, %r4};
	st.local.f64 	[%rd13+8], %fd1;
	mov.u64 	%rd17, $str$1;
	cvta.global.u64 	%rd18, %rd17;
	{ // callseq 1, 0
	.param .b64 param0;
	st.param.b64 	[param0], %rd18;
	.param .b64 param1;
	st.param.b64 	[param1], %rd12;
	.param .b32 retval0;
	call.uni (retval0), 
	vprintf, 
	(
	param0, 
	param1
	);
	ld.param.b32 	%r20, [retval0];
	} // callseq 1
$L__BB2_8:
	ret;

}
	// .globl	_Z6updatePfiiiii
.visible .entry _Z6updatePfiiiii(
	.param .u64 .ptr .align 1 _Z6updatePfiiiii_param_0,
	.param .u32 _Z6updatePfiiiii_param_1,
	.param .u32 _Z6updatePfiiiii_param_2,
	.param .u32 _Z6updatePfiiiii_param_3,
	.param .u32 _Z6updatePfiiiii_param_4,
	.param .u32 _Z6updatePfiiiii_param_5
)
{
	.reg .pred 	%p<3>;
	.reg .b32 	%r<17>;
	.reg .b32 	%f<10>;
	.reg .b64 	%rd<11>;

	ld.param.u64 	%rd3, [_Z6updatePfiiiii_param_0];
	ld.param.u32 	%r2, [_Z6updatePfiiiii_param_1];
	ld.param.u32 	%r3, [_Z6updatePfiiiii_param_2];
	ld.param.u32 	%r4, [_Z6updatePfiiiii_param_3];
	ld.param.u32 	%r5, [_Z6updatePfiiiii_param_4];
	ld.param.u32 	%r6, [_Z6updatePfiiiii_param_5];
	cvta.to.global.u64 	%rd1, %rd3;
	mov.u32 	%r7, %tid.x;
	mov.u32 	%r8, %ntid.x;
	mov.u32 	%r9, %ctaid.x;
	mad.lo.s32 	%r1, %r8, %r9, %r7;
	setp.ge.s32 	%p1, %r1, %r2;
	@%p1 bra 	$L__BB3_3;
	mad.lo.s32 	%r10, %r3, %r2, %r1;
	mul.wide.s32 	%rd4, %r10, 4;
	add.s64 	%rd2, %rd1, %rd4;
	ld.global.f32 	%f1, [%rd2];
	abs.f32 	%f2, %f1;
	setp.eq.f32 	%p2, %f2, 0f7F800000;
	@%p2 bra 	$L__BB3_3;
	add.s32 	%r11, %r6, %r5;
	cvt.rn.f32.s32 	%f3, %r5;
	mad.lo.s32 	%r12, %r4, %r2, %r1;
	mul.wide.s32 	%rd5, %r12, 4;
	add.s64 	%rd6, %rd1, %rd5;
	ld.global.f32 	%f4, [%rd6];
	cvt.rn.f32.s32 	%f5, %r6;
	mul.f32 	%f6, %f4, %f5;
	fma.rn.f32 	%f7, %f1, %f3, %f6;
	cvt.rn.f32.s32 	%f8, %r11;
	div.rn.f32 	%f9, %f7, %f8;
	st.global.f32 	[%rd2], %f9;
	mov.b32 	%r13, 2139095040;
	st.global.u32 	[%rd6], %r13;
	mul.lo.s32 	%r14, %r2, %r1;
	add.s32 	%r15, %r14, %r3;
	mul.wide.s32 	%rd7, %r15, 4;
	add.s64 	%rd8, %rd1, %rd7;
	st.global.f32 	[%rd8], %f9;
	add.s32 	%r16, %r4, %r14;
	mul.wide.s32 	%rd9, %r16, 4;
	add.s64 	%rd10, %rd1, %rd9;
	st.global.u32 	[%rd10], %r13;
$L__BB3_3:
	ret;

}


// ===== COMPILED SASS (sm_100) =====

	.target	sm_100

	.elftype	@"ET_EXEC"


//--------------------- .note.nv.tkinfo           --------------------------
	.section	.note.nv.tkinfo,"",@"SHT_NOTE"
	.sectionflags	@"SHF_NOTE_NV_TKINFO"
	.tkinfo
        /*0018*/ 	.word	0x00000002
        /*0030*/ 	.string	""
        /*0030*/ 	.string	"ptxas"
        /*0030*/ 	.string	"Cuda compilation tools, release 13.0, V13.0.88"
        /*0030*/ 	.string	"Build cuda_13.0.r13.0/compiler.36424714_0"
        /*0030*/ 	.string	"-arch sm_100 -m 64 "



//--------------------- .note.nv.cuinfo           --------------------------
	.section	.note.nv.cuinfo,"",@"SHT_NOTE"
	.sectionflags	@"SHF_NOTE_NV_CUINFO"
        /*0018*/ 	.short	0x0002
        /*001a*/ 	.short	0x0064
        /*001c*/ 	.short	0x0082
	.zero		2


//--------------------- .nv.info                  --------------------------
	.section	.nv.info,"",@"SHT_CUDA_INFO"
	.align	4


	//----- nvinfo : EIATTR_REGCOUNT
	.align		4
        /*0000*/ 	.byte	0x04, 0x2f
        /*0002*/ 	.short	(.L_3 - .L_2)
	.align		4
.L_2:
        /*0004*/ 	.word	index@(_Z10sum_level0PfiiS_)
        /*0008*/ 	.word	0x00000013


	//----- nvinfo : EIATTR_FRAME_SIZE
	.align		4
.L_3:
        /*000c*/ 	.byte	0x04, 0x11
        /*000e*/ 	.short	(.L_5 - .L_4)
	.align		4
.L_4:
        /*0010*/ 	.word	index@(_Z10sum_level0PfiiS_)
        /*0014*/ 	.word	0x00000000


	//----- nvinfo : EIATTR_REGCOUNT
	.align		4
.L_5:
        /*0018*/ 	.byte	0x04, 0x2f
        /*001a*/ 	.short	(.L_7 - .L_6)
	.align		4
.L_6:
        /*001c*/ 	.word	index@(_Z10sum_level1PfiiS_)
        /*0020*/ 	.word	0x00000020


	//----- nvinfo : EIATTR_FRAME_SIZE
	.align		4
.L_7:
        /*0024*/ 	.byte	0x04, 0x11
        /*0026*/ 	.short	(.L_9 - .L_8)
	.align		4
.L_8:
        /*0028*/ 	.word	index@(_Z10sum_level1PfiiS_)
        /*002c*/ 	.word	0x00000010


	//----- nvinfo : EIATTR_REGCOUNT
	.align		4
.L_9:
        /*0030*/ 	.byte	0x04, 0x2f
        /*0032*/ 	.short	(.L_11 - .L_10)
	.align		4
.L_10:
        /*0034*/ 	.word	index@(_Z11calculate_qPfS_iiS_)
        /*0038*/ 	.word	0x00000018


	//----- nvinfo : EIATTR_FRAME_SIZE
	.align		4
.L_11:
        /*003c*/ 	.byte	0x04, 0x11
        /*003e*/ 	.short	(.L_13 - .L_12)
	.align		4
.L_12:
        /*0040*/ 	.word	index@(_Z11calculate_qPfS_iiS_)
        /*0044*/ 	.word	0x00000010


	//----- nvinfo : EIATTR_REGCOUNT
	.align		4
.L_13:
        /*0048*/ 	.byte	0x04, 0x2f
        /*004a*/ 	.short	(.L_15 - .L_14)
	.align		4
.L_14:
        /*004c*/ 	.word	index@(_Z6updatePfiiiii)
        /*0050*/ 	.word	0x00000014


	//----- nvinfo : EIATTR_FRAME_SIZE
	.align		4
.L_15:
        /*0054*/ 	.byte	0x04, 0x11
        /*0056*/ 	.short	(.L_17 - .L_16)
	.align		4
.L_16:
        /*0058*/ 	.word	index@($__internal_0_$__cuda_sm3x_div_rn_noftz_f32_slowpath)
        /*005c*/ 	.word	0x00000000


	//----- nvinfo : EIATTR_FRAME_SIZE
	.align		4
.L_17:
        /*0060*/ 	.byte	0x04, 0x11
        /*0062*/ 	.short	(.L_19 - .L_18)
	.align		4
.L_18:
        /*0064*/ 	.word	index@(_Z6updatePfiiiii)
        /*0068*/ 	.word	0x00000000


	//----- nvinfo : EIATTR_MIN_STACK_SIZE
	.align		4
.L_19:
        /*006c*/ 	.byte	0x04, 0x12
        /*006e*/ 	.short	(.L_21 - .L_20)
	.align		4
.L_20:
        /*0070*/ 	.word	index@(_Z6updatePfiiiii)
        /*0074*/ 	.word	0x00000000


	//----- nvinfo : EIATTR_MIN_STACK_SIZE
	.align		4
.L_21:
        /*0078*/ 	.byte	0x04, 0x12
        /*007a*/ 	.short	(.L_23 - .L_22)
	.align		4
.L_22:
        /*007c*/ 	.word	index@(_Z11calculate_qPfS_iiS_)
        /*0080*/ 	.word	0x00000010


	//----- nvinfo : EIATTR_MIN_STACK_SIZE
	.align		4
.L_23:
        /*0084*/ 	.byte	0x04, 0x12
        /*0086*/ 	.short	(.L_25 - .L_24)
	.align		4
.L_24:
        /*0088*/ 	.word	index@(_Z10sum_level1PfiiS_)
        /*008c*/ 	.word	0x00000010


	//----- nvinfo : EIATTR_MIN_STACK_SIZE
	.align		4
.L_25:
        /*0090*/ 	.byte	0x04, 0x12
        /*0092*/ 	.short	(.L_27 - .L_26)
	.align		4
.L_26:
        /*0094*/ 	.word	index@(_Z10sum_level0PfiiS_)
        /*0098*/ 	.word	0x00000000
.L_27:


//--------------------- .nv.compat                --------------------------
	.section	.nv.compat,"",@"SHT_CUDA_COMPAT_INFO"
	.align	4
        /*0000*/ 	.byte	0x02, 0x09, 0x00, 0x00, 0x02, 0x02, 0x01, 0x00, 0x02, 0x05, 0x05, 0x00, 0x03, 0x07, 0x01, 0x01
        /*0010*/ 	.byte	0x02, 0x03, 0x00, 0x00, 0x02, 0x06, 0x01, 0x00, 0x04, 0x0b, 0x08, 0x00, 0x01, 0x00, 0x00, 0x00
        /*0020*/ 	.byte	0x00, 0x00, 0x00, 0x00


//--------------------- .nv.info._Z6updatePfiiiii --------------------------
	.section	.nv.info._Z6updatePfiiiii,"",@"SHT_CUDA_INFO"
	.sectionflags	@""
	.align	4


	//----- nvinfo : EIATTR_CUDA_API_VERSION
	.align		4
        /*0000*/ 	.byte	0x04, 0x37
        /*0002*/ 	.short	(.L_29 - .L_28)
.L_28:
        /*0004*/ 	.word	0x00000082


	//----- nvinfo : EIATTR_KPARAM_INFO
	.align		4
.L_29:
        /*0008*/ 	.byte	0x04, 0x17
        /*000a*/ 	.short	(.L_31 - .L_30)
.L_30:
        /*000c*/ 	.word	0x00000000
        /*0010*/ 	.short	0x0005
        /*0012*/ 	.short	0x0018
        /*0014*/ 	.byte	0x00, 0xf0, 0x11, 0x00


	//----- nvinfo : EIATTR_KPARAM_INFO
	.align		4
.L_31:
        /*0018*/ 	.byte	0x04, 0x17
        /*001a*/ 	.short	(.L_33 - .L_32)
.L_32:
        /*001c*/ 	.word	0x00000000
        /*0020*/ 	.short	0x0004
        /*0022*/ 	.short	0x0014
        /*0024*/ 	.byte	0x00, 0xf0, 0x11, 0x00


	//----- nvinfo : EIATTR_KPARAM_INFO
	.align		4
.L_33:
        /*0028*/ 	.byte	0x04, 0x17
        /*002a*/ 	.short	(.L_35 - .L_34)
.L_34:
        /*002c*/ 	.word	0x00000000
        /*0030*/ 	.short	0x0003
        /*0032*/ 	.short	0x0010
        /*0034*/ 	.byte	0x00, 0xf0, 0x11, 0x00


	//----- nvinfo : EIATTR_KPARAM_INFO
	.align		4
.L_35:
        /*0038*/ 	.byte	0x04, 0x17
        /*003a*/ 	.short	(.L_37 - .L_36)
.L_36:
        /*003c*/ 	.word	0x00000000
        /*0040*/ 	.short	0x0002
        /*0042*/ 	.short	0x000c
        /*0044*/ 	.byte	0x00, 0xf0, 0x11, 0x00


	//----- nvinfo : EIATTR_KPARAM_INFO
	.align		4
.L_37:
        /*0048*/ 	.byte	0x04, 0x17
        /*004a*/ 	.short	(.L_39 - .L_38)
.L_38:
        /*004c*/ 	.word	0x00000000
        /*0050*/ 	.short	0x0001
        /*0052*/ 	.short	0x0008
        /*0054*/ 	.byte	0x00, 0xf0, 0x11, 0x00


	//----- nvinfo : EIATTR_KPARAM_INFO
	.align		4
.L_39:
        /*0058*/ 	.byte	0x04, 0x17
        /*005a*/ 	.short	(.L_41 - .L_40)
.L_40:
        /*005c*/ 	.word	0x00000000
        /*0060*/ 	.short	0x0000
        /*0062*/ 	.short	0x0000
        /*0064*/ 	.byte	0x00, 0xf5, 0x21, 0x00


	//----- nvinfo : EIATTR_SPARSE_MMA_MASK
	.align		4
.L_41:
        /*0068*/ 	.byte	0x03, 0x50
        /*006a*/ 	.short	0x0000


	//----- nvinfo : EIATTR_MAXREG_COUNT
	.align		4
        /*006c*/ 	.byte	0x03, 0x1b
        /*006e*/ 	.short	0x00ff


	//----- nvinfo : EIATTR_MERCURY_ISA_VERSION
	.align		4
        /*0070*/ 	.byte	0x03, 0x5f
        /*0072*/ 	.short	0x0101


	//----- nvinfo : EIATTR_VRC_CTA_INIT_COUNT
	.align		4
        /*0074*/ 	.byte	0x02, 0x4a
	.zero		1
	.zero		1


	//----- nvinfo : EIATTR_EXIT_INSTR_OFFSETS
	.align		4
        /*0078*/ 	.byte	0x04, 0x1c
        /*007a*/ 	.short	(.L_43 - .L_42)


	//   ....[0]....
.L_42:
        /*007c*/ 	.word	0x00000070


	//   ....[1]....
        /*0080*/ 	.word	0x000000f0


	//   ....[2]....
        /*0084*/ 	.word	0x00000340


	//----- nvinfo : EIATTR_CRS_STACK_SIZE
	.align		4
.L_43:
        /*0088*/ 	.byte	0x04, 0x1e
        /*008a*/ 	.short	(.L_45 - .L_44)
.L_44:
        /*008c*/ 	.word	0x00000000


	//----- nvinfo : EIATTR_CBANK_PARAM_SIZE
	.align		4
.L_45:
        /*0090*/ 	.byte	0x03, 0x19
        /*0092*/ 	.short	0x001c


	//----- nvinfo : EIATTR_PARAM_CBANK
	.align		4
        /*0094*/ 	.byte	0x04, 0x0a
        /*0096*/ 	.short	(.L_47 - .L_46)
	.align		4
.L_46:
        /*0098*/ 	.word	index@(.nv.constant0._Z6updatePfiiiii)
        /*009c*/ 	.short	0x0380
        /*009e*/ 	.short	0x001c


	//----- nvinfo : EIATTR_SW_WAR
	.align		4
.L_47:
        /*00a0*/ 	.byte	0x04, 0x36
        /*00a2*/ 	.short	(.L_49 - .L_48)
.L_48:
        /*00a4*/ 	.word	0x00000008
.L_49:


//--------------------- .nv.info._Z11calculate_qPfS_iiS_ --------------------------
	.section	.nv.info._Z11calculate_qPfS_iiS_,"",@"SHT_CUDA_INFO"
	.sectionflags	@""
	.align	4


	//----- nvinfo : EIATTR_CUDA_API_VERSION
	.align		4
        /*0000*/ 	.byte	0x04, 0x37
        /*0002*/ 	.short	(.L_51 - .L_50)
.L_50:
        /*0004*/ 	.word	0x00000082


	//----- nvinfo : EIATTR_KPARAM_INFO
	.align		4
.L_51:
        /*0008*/ 	.byte	0x04, 0x17
        /*000a*/ 	.short	(.L_53 - .L_52)
.L_52:
        /*000c*/ 	.word	0x00000000
        /*0010*/ 	.short	0x0004
        /*0012*/ 	.short	0x0018
        /*0014*/ 	.byte	0x00, 0xf5, 0x21, 0x00


	//----- nvinfo : EIATTR_KPARAM_INFO
	.align		4
.L_53:
        /*0018*/ 	.byte	0x04, 0x17
        /*001a*/ 	.short	(.L_55 - .L_54)
.L_54:
        /*001c*/ 	.word	0x00000000
        /*0020*/ 	.short	0x0003
        /*0022*/ 	.short	0x0014
        /*0024*/ 	.byte	0x00, 0xf0, 0x11, 0x00


	//----- nvinfo : EIATTR_KPARAM_INFO
	.align		4
.L_55:
        /*0028*/ 	.byte	0x04, 0x17
        /*002a*/ 	.short	(.L_57 - .L_56)
.L_56:
        /*002c*/ 	.word	0x00000000
        /*0030*/ 	.short	0x0002
        /*0032*/ 	.short	0x0010
        /*0034*/ 	.byte	0x00, 0xf0, 0x11, 0x00


	//----- nvinfo : EIATTR_KPARAM_INFO
	.align		4
.L_57:
        /*0038*/ 	.byte	0x04, 0x17
        /*003a*/ 	.short	(.L_59 - .L_58)
.L_58:
        /*003c*/ 	.word	0x00000000
        /*0040*/ 	.short	0x0001
        /*0042*/ 	.short	0x0008
        /*0044*/ 	.byte	0x00, 0xf5, 0x21, 0x00


	//----- nvinfo : EIATTR_KPARAM_INFO
	.align		4
.L_59:
        /*0048*/ 	.byte	0x04, 0x17
        /*004a*/ 	.short	(.L_61 - .L_60)
.L_60:
        /*004c*/ 	.word	0x00000000
        /*0050*/ 	.short	0x0000
        /*0052*/ 	.short	0x0000
        /*0054*/ 	.byte	0x00, 0xf5, 0x21, 0x00


	//----- nvinfo : EIATTR_SPARSE_MMA_MASK
	.align		4
.L_61:
        /*0058*/ 	.byte	0x03, 0x50
        /*005a*/ 	.short	0x0000


	//----- nvinfo : EIATTR_MAXREG_COUNT
	.align		4
        /*005c*/ 	.byte	0x03, 0x1b
        /*005e*/ 	.short	0x00ff


	//----- nvinfo : EIATTR_NUM_BARRIERS
	.align		4
        /*0060*/ 	.byte	0x02, 0x4c
        /*0062*/ 	.byte	0x01
	.zero		1


	//----- nvinfo : EIATTR_EXTERNS
	.align		4
        /*0064*/ 	.byte	0x04, 0x0f
        /*0066*/ 	.short	(.L_63 - .L_62)


	//   ....[0]....
	.align		4
.L_62:
        /*0068*/ 	.word	index@(vprintf)


	//----- nvinfo : EIATTR_MERCURY_ISA_VERSION
	.align		4
.L_63:
        /*006c*/ 	.byte	0x03, 0x5f
        /*006e*/ 	.short	0x0101


	//----- nvinfo : EIATTR_VRC_CTA_INIT_COUNT
	.align		4
        /*0070*/ 	.byte	0x02, 0x4a
	.zero		1
	.zero		1


	//----- nvinfo : EIATTR_SYSCALL_OFFSETS
	.align		4
        /*0074*/ 	.byte	0x04, 0x46
        /*0076*/ 	.short	(.L_65 - .L_64)


	//   ....[0]....
.L_64:
        /*0078*/ 	.word	0x000003e0


	//----- nvinfo : EIATTR_EXIT_INSTR_OFFSETS
	.align		4
.L_65:
        /*007c*/ 	.byte	0x04, 0x1c
        /*007e*/ 	.short	(.L_67 - .L_66)


	//   ....[0]....
.L_66:
        /*0080*/ 	.word	0x00000110


	//   ....[1]....
        /*0084*/ 	.word	0x000003f0


	//----- nvinfo : EIATTR_CRS_STACK_SIZE
	.align		4
.L_67:
        /*0088*/ 	.byte	0x04, 0x1e
        /*008a*/ 	.short	(.L_69 - .L_68)
.L_68:
        /*008c*/ 	.word	0x00000000


	//----- nvinfo : EIATTR_CBANK_PARAM_SIZE
	.align		4
.L_69:
        /*0090*/ 	.byte	0x03, 0x19
        /*0092*/ 	.short	0x0020


	//----- nvinfo : EIATTR_PARAM_CBANK
	.align		4
        /*0094*/ 	.byte	0x04, 0x0a
        /*0096*/ 	.short	(.L_71 - .L_70)
	.align		4
.L_70:
        /*0098*/ 	.word	index@(.nv.constant0._Z11calculate_qPfS_iiS_)
        /*009c*/ 	.short	0x0380
        /*009e*/ 	.short	0x0020


	//----- nvinfo : EIATTR_SW_WAR
	.align		4
.L_71:
        /*00a0*/ 	.byte	0x04, 0x36
        /*00a2*/ 	.short	(.L_73 - .L_72)
.L_72:
        /*00a4*/ 	.word	0x00000008
.L_73:


//--------------------- .nv.info._Z10sum_level1PfiiS_ --------------------------
	.section	.nv.info._Z10sum_level1PfiiS_,"",@"SHT_CUDA_INFO"
	.sectionflags	@""
	.align	4


	//----- nvinfo : EIATTR_CUDA_API_VERSION
	.align		4
        /*0000*/ 	.byte	0x04, 0x37
        /*0002*/ 	.short	(.L_75 - .L_74)
.L_74:
        /*0004*/ 	.word	0x00000082


	//----- nvinfo : EIATTR_KPARAM_INFO
	.align		4
.L_75:
        /*0008*/ 	.byte	0x04, 0x17
        /*000a*/ 	.short	(.L_77 - .L_76)
.L_76:
        /*000c*/ 	.word	0x00000000
        /*0010*/ 	.short	0x0003
        /*0012*/ 	.short	0x0010
        /*0014*/ 	.byte	0x00, 0xf5, 0x21, 0x00


	//----- nvinfo : EIATTR_KPARAM_INFO
	.align		4
.L_77:
        /*0018*/ 	.byte	0x04, 0x17
        /*001a*/ 	.short	(.L_79 - .L_78)
.L_78:
        /*001c*/ 	.word	0x00000000
        /*0020*/ 	.short	0x0002
        /*0022*/ 	.short	0x000c
        /*0024*/ 	.byte	0x00, 0xf0, 0x11, 0x00


	//----- nvinfo : EIATTR_KPARAM_INFO
	.align		4
.L_79:
        /*0028*/ 	.byte	0x04, 0x17
        /*002a*/ 	.short	(.L_81 - .L_80)
.L_80:
        /*002c*/ 	.word	0x00000000
        /*0030*/ 	.short	0x0001
        /*0032*/ 	.short	0x0008
        /*0034*/ 	.byte	0x00, 0xf0, 0x11, 0x00


	//----- nvinfo : EIATTR_KPARAM_INFO
	.align		4
.L_81:
        /*0038*/ 	.byte	0x04, 0x17
        /*003a*/ 	.short	(.L_83 - .L_82)
.L_82:
        /*003c*/ 	.word	0x00000000
        /*0040*/ 	.short	0x0000
        /*0042*/ 	.short	0x0000
        /*0044*/ 	.byte	0x00, 0xf5, 0x21, 0x00


	//----- nvinfo : EIATTR_SPARSE_MMA_MASK
	.align		4
.L_83:
        /*0048*/ 	.byte	0x03, 0x50
        /*004a*/ 	.short	0x0000


	//----- nvinfo : EIATTR_MAXREG_COUNT
	.align		4
        /*004c*/ 	.byte	0x03, 0x1b
        /*004e*/ 	.short	0x00ff


	//----- nvinfo : EIATTR_EXTERNS
	.align		4
        /*0050*/ 	.byte	0x04, 0x0f
        /*0052*/ 	.short	(.L_85 - .L_84)


	//   ....[0]....
	.align		4
.L_84:
        /*0054*/ 	.word	index@(vprintf)


	//----- nvinfo : EIATTR_MERCURY_ISA_VERSION
	.align		4
.L_85:
        /*0058*/ 	.byte	0x03, 0x5f
        /*005a*/ 	.short	0x0101


	//----- nvinfo : EIATTR_VRC_CTA_INIT_COUNT
	.align		4
        /*005c*/ 	.byte	0x02, 0x4a
	.zero		1
	.zero		1


	//----- nvinfo : EIATTR_SYSCALL_OFFSETS
	.align		4
        /*0060*/ 	.byte	0x04, 0x46
        /*0062*/ 	.short	(.L_87 - .L_86)


	//   ....[0]....
.L_86:
        /*0064*/ 	.word	0x00000990


	//----- nvinfo : EIATTR_EXIT_INSTR_OFFSETS
	.align		4
.L_87:
        /*0068*/ 	.byte	0x04, 0x1c
        /*006a*/ 	.short	(.L_89 - .L_88)


	//   ....[0]....
.L_88:
        /*006c*/ 	.word	0x000000c0


	//   ....[1]....
        /*0070*/ 	.word	0x000009d0


	//----- nvinfo : EIATTR_CRS_STACK_SIZE
	.align		4
.L_89:
        /*0074*/ 	.byte	0x04, 0x1e
        /*0076*/ 	.short	(.L_91 - .L_90)
.L_90:
        /*0078*/ 	.word	0x00000000


	//----- nvinfo : EIATTR_CBANK_PARAM_SIZE
	.align		4
.L_91:
        /*007c*/ 	.byte	0x03, 0x19
        /*007e*/ 	.short	0x0018


	//----- nvinfo : EIATTR_PARAM_CBANK
	.align		4
        /*0080*/ 	.byte	0x04, 0x0a
        /*0082*/ 	.short	(.L_93 - .L_92)
	.align		4
.L_92:
        /*0084*/ 	.word	index@(.nv.constant0._Z10sum_level1PfiiS_)
        /*0088*/ 	.short	0x0380
        /*008a*/ 	.short	0x0018


	//----- nvinfo : EIATTR_SW_WAR
	.align		4
.L_93:
        /*008c*/ 	.byte	0x04, 0x36
        /*008e*/ 	.short	(.L_95 - .L_94)
.L_94:
        /*0090*/ 	.word	0x00000008
.L_95:


//--------------------- .nv.info._Z10sum_level0PfiiS_ --------------------------
	.section	.nv.info._Z10sum_level0PfiiS_,"",@"SHT_CUDA_INFO"
	.sectionflags	@""
	.align	4


	//----- nvinfo : EIATTR_CUDA_API_VERSION
	.align		4
        /*0000*/ 	.byte	0x04, 0x37
        /*0002*/ 	.short	(.L_97 - .L_96)
.L_96:
        /*0004*/ 	.word	0x00000082


	//----- nvinfo : EIATTR_KPARAM_INFO
	.align		4
.L_97:
        /*0008*/ 	.byte	0x04, 0x17
        /*000a*/ 	.short	(.L_99 - .L_98)
.L_98:
        /*000c*/ 	.word	0x00000000
        /*0010*/ 	.short	0x0003
        /*0012*/ 	.short	0x0010
        /*0014*/ 	.byte	0x00, 0xf5, 0x21, 0x00


	//----- nvinfo : EIATTR_KPARAM_INFO
	.align		4
.L_99:
        /*0018*/ 	.byte	0x04, 0x17
        /*001a*/ 	.short	(.L_101 - .L_100)
.L_100:
        /*001c*/ 	.word	0x00000000
        /*0020*/ 	.short	0x0002
        /*0022*/ 	.short	0x000c
        /*0024*/ 	.byte	0x00, 0xf0, 0x11, 0x00


	//----- nvinfo : EIATTR_KPARAM_INFO
	.align		4
.L_101:
        /*0028*/ 	.byte	0x04, 0x17
        /*002a*/ 	.short	(.L_103 - .L_102)
.L_102:
        /*002c*/ 	.word	0x00000000
        /*0030*/ 	.short	0x0001
        /*0032*/ 	.short	0x0008
        /*0034*/ 	.byte	0x00, 0xf0, 0x11, 0x00


	//----- nvinfo : EIATTR_KPARAM_INFO
	.align		4
.L_103:
        /*0038*/ 	.byte	0x04, 0x17
        /*003a*/ 	.short	(.L_105 - .L_104)
.L_104:
        /*003c*/ 	.word	0x00000000
        /*0040*/ 	.short	0x0000
        /*0042*/ 	.short	0x0000
        /*0044*/ 	.byte	0x00, 0xf5, 0x21, 0x00


	//----- nvinfo : EIATTR_SPARSE_MMA_MASK
	.align		4
.L_105:
        /*0048*/ 	.byte	0x03, 0x50
        /*004a*/ 	.short	0x0000


	//----- nvinfo : EIATTR_MAXREG_COUNT
	.align		4
        /*004c*/ 	.byte	0x03, 0x1b
        /*004e*/ 	.short	0x00ff


	//----- nvinfo : EIATTR_NUM_BARRIERS
	.align		4
        /*0050*/ 	.byte	0x02, 0x4c
        /*0052*/ 	.byte	0x01
	.zero		1


	//----- nvinfo : EIATTR_MERCURY_ISA_VERSION
	.align		4
        /*0054*/ 	.byte	0x03, 0x5f
        /*0056*/ 	.short	0x0101


	//----- nvinfo : EIATTR_VRC_CTA_INIT_COUNT
	.align		4
        /*0058*/ 	.byte	0x02, 0x4a
	.zero		1
	.zero		1


	//----- nvinfo : EIATTR_EXIT_INSTR_OFFSETS
	.align		4
        /*005c*/ 	.byte	0x04, 0x1c
        /*005e*/ 	.short	(.L_107 - .L_106)


	//   ....[0]....
.L_106:
        /*0060*/ 	.word	0x000007a0


	//   ....[1]....
        /*0064*/ 	.word	0x000008e0


	//   ....[2]....
        /*0068*/ 	.word	0x00000930


	//----- nvinfo : EIATTR_CRS_STACK_SIZE
	.align		4
.L_107:
        /*006c*/ 	.byte	0x04, 0x1e
        /*006e*/ 	.short	(.L_109 - .L_108)
.L_108:
        /*0070*/ 	.word	0x00000000


	//----- nvinfo : EIATTR_CBANK_PARAM_SIZE
	.align		4
.L_109:
        /*0074*/ 	.byte	0x03, 0x19
        /*0076*/ 	.short	0x0018


	//----- nvinfo : EIATTR_PARAM_CBANK
	.align		4
        /*0078*/ 	.byte	0x04, 0x0a
        /*007a*/ 	.short	(.L_111 - .L_110)
	.align		4
.L_110:
        /*007c*/ 	.word	index@(.nv.constant0._Z10sum_level0PfiiS_)
        /*0080*/ 	.short	0x0380
        /*0082*/ 	.short	0x0018


	//----- nvinfo : EIATTR_SW_WAR
	.align		4
.L_111:
        /*0084*/ 	.byte	0x04, 0x36
        /*0086*/ 	.short	(.L_113 - .L_112)
.L_112:
        /*0088*/ 	.word	0x00000008
.L_113:


//--------------------- .nv.callgraph             --------------------------
	.section	.nv.callgraph,"",@"SHT_CUDA_CALLGRAPH"
	.align	4
	.sectionentsize	8
	.align		4
        /*0000*/ 	.word	0x00000000
	.align		4
        /*0004*/ 	.word	0xffffffff
	.align		4
        /*0008*/ 	.word	index@(_Z11calculate_qPfS_iiS_)
	.align		4
        /*000c*/ 	.word	index@(vprintf)
	.align		4
        /*0010*/ 	.word	index@(_Z10sum_level1PfiiS_)
	.align		4
        /*0014*/ 	.word	index@(vprintf)
	.align		4
        /*0018*/ 	.word	0x00000000
	.align		4
        /*001c*/ 	.word	0xfffffffe
	.align		4
        /*0020*/ 	.word	0x00000000
	.align		4
        /*0024*/ 	.word	0xfffffffd
	.align		4
        /*0028*/ 	.word	0x00000000
	.align		4
        /*002c*/ 	.word	0xfffffffc


//--------------------- .nv.constant4             --------------------------
	.section	.nv.constant4,"a",@progbits
	.align	8
	.align		8
.nv.constant4:
        /*0000*/ 	.dword	$str
	.align		8
        /*0008*/ 	.dword	$str$1
	.align		8
        /*0010*/ 	.dword	vprintf


//--------------------- .text._Z6updatePfiiiii    --------------------------
	.section	.text._Z6updatePfiiiii,"ax",@progbits
	.align	128
        .global         _Z6updatePfiiiii
        .type           _Z6updatePfiiiii,@function
        .size           _Z6updatePfiiiii,(.L_x_27 - _Z6updatePfiiiii)
        .other          _Z6updatePfiiiii,@"STO_CUDA_ENTRY STV_DEFAULT"
_Z6updatePfiiiii:
.text._Z6updatePfiiiii:
[----:B------:R-:W-:Y:S01]  /*0000*/  LDC R1, c[0x0][0x37c] ;  /* 0x0000df00ff017b82 */ /* 0x000fe20000000800 */
[----:B------:R-:W0:Y:S01]  /*0010*/  S2R R9, SR_TID.X ;  /* 0x0000000000097919 */ /* 0x000e220000002100 */
[----:B------:R-:W0:Y:S01]  /*0020*/  LDCU UR4, c[0x0][0x360] ;  /* 0x00006c00ff0477ac */ /* 0x000e220008000800 */
[----:B------:R-:W0:Y:S01]  /*0030*/  S2R R0, SR_CTAID.X ;  /* 0x0000000000007919 */ /* 0x000e220000002500 */
[----:B------:R-:W1:Y:S01]  /*0040*/  LDCU UR6, c[0x0][0x388] ;  /* 0x00007100ff0677ac */ /* 0x000e620008000800 */
[----:B0-----:R-:W-:-:S05]  /*0050*/  IMAD R9, R0, UR4, R9 ;  /* 0x0000000400097c24 */ /* 0x001fca000f8e0209 */
[----:B-1----:R-:W-:-:S13]  /*0060*/  ISETP.GE.AND P0, PT, R9, UR6, PT ;  /* 0x0000000609007c0c */ /* 0x002fda000bf06270 */
[----:B------:R-:W-:Y:S05]  /*0070*/  @P0 EXIT ;  /* 0x000000000000094d */ /* 0x000fea0003800000 */
[----:B------:R-:W0:Y:S01]  /*0080*/  LDC R0, c[0x0][0x38c] ;  /* 0x0000e300ff007b82 */ /* 0x000e220000000800 */
[----:B------:R-:W1:Y:S07]  /*0090*/  LDCU.64 UR4, c[0x0][0x358] ;  /* 0x00006b00ff0477ac */ /* 0x000e6e0008000a00 */
[----:B------:R-:W2:Y:S01]  /*00a0*/  LDC.64 R6, c[0x0][0x380] ;  /* 0x0000e000ff067b82 */ /* 0x000ea20000000a00 */
[----:B0-----:R-:W-:-:S04]  /*00b0*/  IMAD R5, R0, UR6, R9 ;  /* 0x0000000600057c24 */ /* 0x001fc8000f8e0209 */
[----:B--2---:R-:W-:-:S05]  /*00c0*/  IMAD.WIDE R4, R5, 0x4, R6 ;  /* 0x0000000405047825 */ /* 0x004fca00078e0206 */
[----:B-1----:R-:W2:Y:S02]  /*00d0*/  LDG.E R0, desc[UR4][R4.64] ;  /* 0x0000000404007981 */ /* 0x002ea4000c1e1900 */
[----:B--2---:R-:W-:-:S13]  /*00e0*/  FSETP.NEU.AND P0, PT, |R0|, +INF , PT ;  /* 0x7f8000000000780b */ /* 0x004fda0003f0d200 */
[----:B------:R-:W-:Y:S05]  /*00f0*/  @!P0 EXIT ;  /* 0x000000000000894d */ /* 0x000fea0003800000 */
[----:B------:R-:W0:Y:S02]  /*0100*/  LDC.64 R14, c[0x0][0x390] ;  /* 0x0000e400ff0e7b82 */ /* 0x000e240000000a00 */
[----:B0-----:R-:W-:Y:S01]  /*0110*/  IMAD R3, R14, UR6, R9 ;  /* 0x000000060e037c24 */ /* 0x001fe2000f8e0209 */
[----:B------:R-:W0:Y:S03]  /*0120*/  LDCU UR6, c[0x0][0x398] ;  /* 0x00007300ff0677ac */ /* 0x000e260008000800 */
[----:B------:R-:W-:-:S05]  /*0130*/  IMAD.WIDE R6, R3, 0x4, R6 ;  /* 0x0000000403067825 */ /* 0x000fca00078e0206 */
[----:B------:R-:W2:Y:S01]  /*0140*/  LDG.E R8, desc[UR4][R6.64] ;  /* 0x0000000406087981 */ /* 0x000ea2000c1e1900 */
[----:B------:R-:W-:Y:S01]  /*0150*/  I2FP.F32.S32 R3, R15 ;  /* 0x0000000f00037245 */ /* 0x000fe20000201400 */
[----:B------:R-:W-:Y:S01]  /*0160*/  BSSY.RECONVERGENT B0, `(.L_x_0) ;  /* 0x0000011000007945 */ /* 0x000fe20003800200 */
[----:B0-----:R-:W-:Y:S01]  /*0170*/  VIADD R2, R15, UR6 ;  /* 0x000000060f027c36 */ /* 0x001fe20008000000 */
[----:B------:R-:W-:-:S04]  /*0180*/  I2FP.F32.S32 R11, UR6 ;  /* 0x00000006000b7c45 */ /* 0x000fc80008201400 */
[----:B------:R-:W-:-:S04]  /*0190*/  I2FP.F32.S32 R13, R2 ;  /* 0x00000002000d7245 */ /* 0x000fc80000201400 */
[----:B------:R-:W0:Y:S02]  /*01a0*/  MUFU.RCP R2, R13 ;  /* 0x0000000d00027308 */ /* 0x000e240000001000 */
[----:B0-----:R-:W-:-:S04]  /*01b0*/  FFMA R15, -R13, R2, 1 ;  /* 0x3f8000000d0f7423 */ /* 0x001fc80000000102 */
[----:B------:R-:W-:Y:S01]  /*01c0*/  FFMA R15, R2, R15, R2 ;  /* 0x0000000f020f7223 */ /* 0x000fe20000000002 */
[----:B--2---:R-:W-:-:S04]  /*01d0*/  FMUL R11, R8, R11 ;  /* 0x0000000b080b7220 */ /* 0x004fc80000400000 */
[----:B------:R-:W-:-:S04]  /*01e0*/  FFMA R0, R0, R3, R11 ;  /* 0x0000000300007223 */ /* 0x000fc8000000000b */
[----:B------:R-:W0:Y:S01]  /*01f0*/  FCHK P0, R0, R13 ;  /* 0x0000000d00007302 */ /* 0x000e220000000000 */
[----:B------:R-:W-:-:S04]  /*0200*/  FFMA R2, R0, R15, RZ ;  /* 0x0000000f00027223 */ /* 0x000fc800000000ff */
[----:B------:R-:W-:-:S04]  /*0210*/  FFMA R3, -R13, R2, R0 ;  /* 0x000000020d037223 */ /* 0x000fc80000000100 */
[----:B------:R-:W-:Y:S01]  /*0220*/  FFMA R15, R15, R3, R2 ;  /* 0x000000030f0f7223 */ /* 0x000fe20000000002 */
[----:B0-----:R-:W-:Y:S06]  /*0230*/  @!P0 BRA `(.L_x_1) ;  /* 0x00000000000c8947 */ /* 0x001fec0003800000 */
[----:B------:R-:W-:-:S07]  /*0240*/  MOV R2, 0x260 ;  /* 0x0000026000027802 */ /* 0x000fce0000000f00 */
[----:B------:R-:W-:Y:S05]  /*0250*/  CALL.REL.NOINC `($__internal_0_$__cuda_sm3x_div_rn_noftz_f32_slowpath) ;  /* 0x00000000003c7944 */ /* 0x000fea0003c00000 */
[----:B------:R-:W-:-:S07]  /*0260*/  IMAD.MOV.U32 R15, RZ, RZ, R0 ;  /* 0x000000ffff0f7224 */ /* 0x000fce00078e0000 */
.L_x_1:
[----:B------:R-:W-:Y:S05]  /*0270*/  BSYNC.RECONVERGENT B0 ;  /* 0x0000000000007941 */ /* 0x000fea0003800200 */
.L_x_0:
[----:B------:R-:W0:Y:S01]  /*0280*/  LDC.64 R2, c[0x0][0x388] ;  /* 0x0000e200ff027b82 */ /* 0x000e220000000a00 */
[----:B------:R-:W1:Y:S01]  /*0290*/  LDCU UR6, c[0x0][0x390] ;  /* 0x00007200ff0677ac */ /* 0x000e620008000800 */
[----:B------:R-:W-:Y:S01]  /*02a0*/  IMAD.MOV.U32 R13, RZ, RZ, 0x7f800000 ;  /* 0x7f800000ff0d7424 */ /* 0x000fe200078e00ff */
[----:B------:R-:W-:Y:S04]  /*02b0*/  STG.E desc[UR4][R4.64], R15 ;  /* 0x0000000f04007986 */ /* 0x000fe8000c101904 */
[----:B------:R-:W-:Y:S01]  /*02c0*/  STG.E desc[UR4][R6.64], R13 ;  /* 0x0000000d06007986 */ /* 0x000fe2000c101904 */
[----:B------:R-:W2:Y:S01]  /*02d0*/  LDC.64 R10, c[0x0][0x380] ;  /* 0x0000e000ff0a7b82 */ /* 0x000ea20000000a00 */
[CC--:B0-----:R-:W-:Y:S02]  /*02e0*/  IMAD R3, R9.reuse, R2.reuse, R3 ;  /* 0x0000000209037224 */ /* 0x0c1fe400078e0203 */
[----:B-1----:R-:W-:-:S02]  /*02f0*/  IMAD R9, R9, R2, UR6 ;  /* 0x0000000609097e24 */ /* 0x002fc4000f8e0202 */
[----:B--2---:R-:W-:-:S04]  /*0300*/  IMAD.WIDE R2, R3, 0x4, R10 ;  /* 0x0000000403027825 */ /* 0x004fc800078e020a */
[----:B------:R-:W-:Y:S01]  /*0310*/  IMAD.WIDE R8, R9, 0x4, R10 ;  /* 0x0000000409087825 */ /* 0x000fe200078e020a */
[----:B------:R-:W-:Y:S04]  /*0320*/  STG.E desc[UR4][R2.64], R15 ;  /* 0x0000000f02007986 */ /* 0x000fe8000c101904 */
[----:B------:R-:W-:Y:S01]  /*0330*/  STG.E desc[UR4][R8.64], R13 ;  /* 0x0000000d08007986 */ /* 0x000fe2000c101904 */
[----:B------:R-:W-:Y:S05]  /*0340*/  EXIT ;  /* 0x000000000000794d */ /* 0x000fea0003800000 */
        .weak           $__internal_0_$__cuda_sm3x_div_rn_noftz_f32_slowpath
        .type           $__internal_0_$__cuda_sm3x_div_rn_noftz_f32_slowpath,@function
        .size           $__internal_0_$__cuda_sm3x_div_rn_noftz_f32_slowpath,(.L_x_27 - $__internal_0_$__cuda_sm3x_div_rn_noftz_f32_slowpath)
$__internal_0_$__cuda_sm3x_div_rn_noftz_f32_slowpath:
[----:B------:R-:W-:Y:S01]  /*0350*/  SHF.R.U32.HI R10, RZ, 0x17, R13 ;  /* 0x00000017ff0a7819 */ /* 0x000fe2000001160d */
[----:B------:R-:W-:Y:S01]  /*0360*/  BSSY.RECONVERGENT B1, `(.L_x_2) ;  /* 0x0000064000017945 */ /* 0x000fe20003800200 */
[--C-:B------:R-:W-:Y:S01]  /*0370*/  SHF.R.U32.HI R3, RZ, 0x17, R0.reuse ;  /* 0x00000017ff037819 */ /* 0x100fe20000011600 */
[----:B------:R-:W-:Y:S01]  /*0380*/  IMAD.MOV.U32 R12, RZ, RZ, R0 ;  /* 0x000000ffff0c7224 */ /* 0x000fe200078e0000 */
[----:B------:R-:W-:Y:S02]  /*0390*/  LOP3.LUT R10, R10, 0xff, RZ, 0xc0, !PT ;  /* 0x000000ff0a0a7812 */ /* 0x000fe400078ec0ff */
[----:B------:R-:W-:-:S03]  /*03a0*/  LOP3.LUT R11, R3, 0xff, RZ, 0xc0, !PT ;  /* 0x000000ff030b7812 */ /* 0x000fc600078ec0ff */
[----:B------:R-:W-:Y:S02]  /*03b0*/  VIADD R15, R10, 0xffffffff ;  /* 0xffffffff0a0f7836 */ /* 0x000fe40000000000 */
[----:B------:R-:W-:-:S03]  /*03c0*/  VIADD R14, R11, 0xffffffff ;  /* 0xffffffff0b0e7836 */ /* 0x000fc60000000000 */
[----:B------:R-:W-:-:S04]  /*03d0*/  ISETP.GT.U32.AND P0, PT, R15, 0xfd, PT ;  /* 0x000000fd0f00780c */ /* 0x000fc80003f04070 */
[----:B------:R-:W-:-:S13]  /*03e0*/  ISETP.GT.U32.OR P0, PT, R14, 0xfd, P0 ;  /* 0x000000fd0e00780c */ /* 0x000fda0000704470 */
[----:B------:R-:W-:Y:S01]  /*03f0*/  @!P0 IMAD.MOV.U32 R8, RZ, RZ, RZ ;  /* 0x000000ffff088224 */ /* 0x000fe200078e00ff */
[----:B------:R-:W-:Y:S06]  /*0400*/  @!P0 BRA `(.L_x_3) ;  /* 0x0000000000608947 */ /* 0x000fec0003800000 */
[----:B------:R-:W-:Y:S01]  /*0410*/  FSETP.GTU.FTZ.AND P0, PT, |R0|, +INF , PT ;  /* 0x7f8000000000780b */ /* 0x000fe20003f1c200 */
[----:B------:R-:W-:Y:S01]  /*0420*/  IMAD.MOV.U32 R3, RZ, RZ, R13 ;  /* 0x000000ffff037224 */ /* 0x000fe200078e000d */
[----:B------:R-:W-:-:S04]  /*0430*/  FSETP.GTU.FTZ.AND P1, PT, |R13|, +INF , PT ;  /* 0x7f8000000d00780b */ /* 0x000fc80003f3c200 */
[----:B------:R-:W-:-:S13]  /*0440*/  PLOP3.LUT P0, PT, P0, P1, PT, 0xf8, 0x8f ;  /* 0x00000000008f781c */ /* 0x000fda0000703f70 */
[----:B------:R-:W-:Y:S05]  /*0450*/  @P0 BRA `(.L_x_4) ;  /* 0x00000004004c0947 */ /* 0x000fea0003800000 */
[----:B------:R-:W-:-:S13]  /*0460*/  LOP3.LUT P0, RZ, R13, 0x7fffffff, R12, 0xc8, !PT ;  /* 0x7fffffff0dff7812 */ /* 0x000fda000780c80c */
[----:B------:R-:W-:Y:S05]  /*0470*/  @!P0 BRA `(.L_x_5) ;  /* 0x00000004003c8947 */ /* 0x000fea0003800000 */
[C---:B------:R-:W-:Y:S02]  /*0480*/  FSETP.NEU.FTZ.AND P2, PT, |R0|.reuse, +INF , PT ;  /* 0x7f8000000000780b */ /* 0x040fe40003f5d200 */
[----:B------:R-:W-:Y:S02]  /*0490*/  FSETP.NEU.FTZ.AND P1, PT, |R3|, +INF , PT ;  /* 0x7f8000000300780b */ /* 0x000fe40003f3d200 */
[----:B------:R-:W-:-:S11]  /*04a0*/  FSETP.NEU.FTZ.AND P0, PT, |R0|, +INF , PT ;  /* 0x7f8000000000780b */ /* 0x000fd60003f1d200 */
[----:B------:R-:W-:Y:S05]  /*04b0*/  @!P1 BRA !P2, `(.L_x_5) ;  /* 0x00000004002c9947 */ /* 0x000fea0005000000 */
[----:B------:R-:W-:-:S04]  /*04c0*/  LOP3.LUT P2, RZ, R12, 0x7fffffff, RZ, 0xc0, !PT ;  /* 0x7fffffff0cff7812 */ /* 0x000fc8000784c0ff */
[----:B------:R-:W-:-:S13]  /*04d0*/  PLOP3.LUT P1, PT, P1, P2, PT, 0x2f, 0xf2 ;  /* 0x0000000000f2781c */ /* 0x000fda0000f24577 */
[----:B------:R-:W-:Y:S05]  /*04e0*/  @P1 BRA `(.L_x_6) ;  /* 0x0000000400181947 */ /* 0x000fea0003800000 */
[----:B------:R-:W-:-:S04]  /*04f0*/  LOP3.LUT P1, RZ, R13, 0x7fffffff, RZ, 0xc0, !PT ;  /* 0x7fffffff0dff7812 */ /* 0x000fc8000782c0ff */
[----:B------:R-:W-:-:S13]  /*0500*/  PLOP3.LUT P0, PT, P0, P1, PT, 0x2f, 0xf2 ;  /* 0x0000000000f2781c */ /* 0x000fda0000702577 */
[----:B------:R-:W-:Y:S05]  /*0510*/  @P0 BRA `(.L_x_7) ;  /* 0x0000000400000947 */ /* 0x000fea0003800000 */
[----:B------:R-:W-:Y:S02]  /*0520*/  ISETP.GE.AND P0, PT, R14, RZ, PT ;  /* 0x000000ff0e00720c */ /* 0x000fe40003f06270 */
[----:B------:R-:W-:-:S11]  /*0530*/  ISETP.GE.AND P1, PT, R15, RZ, PT ;  /* 0x000000ff0f00720c */ /* 0x000fd60003f26270 */
[----:B------:R-:W-:Y:S02]  /*0540*/  @P0 IMAD.MOV.U32 R8, RZ, RZ, RZ ;  /* 0x000000ffff080224 */ /* 0x000fe400078e00ff */
[----:B------:R-:W-:Y:S01]  /*0550*/  @!P0 FFMA R12, R0, 1.84467440737095516160e+19, RZ ;  /* 0x5f800000000c8823 */ /* 0x000fe200000000ff */
[----:B------:R-:W-:Y:S02]  /*0560*/  @!P0 IMAD.MOV.U32 R8, RZ, RZ, -0x40 ;  /* 0xffffffc0ff088424 */ /* 0x000fe400078e00ff */
[----:B------:R-:W-:Y:S02]  /*0570*/  @!P1 FFMA R13, R3, 1.84467440737095516160e+19, RZ ;  /* 0x5f800000030d9823 */ /* 0x000fe400000000ff */
[----:B------:R-:W-:-:S07]  /*0580*/  @!P1 VIADD R8, R8, 0x40 ;  /* 0x0000004008089836 */ /* 0x000fce0000000000 */
.L_x_3:
[----:B------:R-:W-:Y:S01]  /*0590*/  LEA R0, R10, 0xc0800000, 0x17 ;  /* 0xc08000000a007811 */ /* 0x000fe200078eb8ff */
[----:B------:R-:W-:Y:S01]  /*05a0*/  VIADD R11, R11, 0xffffff81 ;  /* 0xffffff810b0b7836 */ /* 0x000fe20000000000 */
[----:B------:R-:W-:Y:S03]  /*05b0*/  BSSY.RECONVERGENT B2, `(.L_x_8) ;  /* 0x0000035000027945 */ /* 0x000fe60003800200 */
[----:B------:R-:W-:Y:S02]  /*05c0*/  IMAD.IADD R13, R13, 0x1, -R0 ;  /* 0x000000010d0d7824 */ /* 0x000fe400078e0a00 */
[C---:B------:R-:W-:Y:S01]  /*05d0*/  IMAD R0, R11.reuse, -0x800000, R12 ;  /* 0xff8000000b007824 */ /* 0x040fe200078e020c */
[----:B------:R-:W-:Y:S01]  /*05e0*/  IADD3 R11, PT, PT, R11, 0x7f, -R10 ;  /* 0x0000007f0b0b7810 */ /* 0x000fe20007ffe80a */
[----:B------:R-:W0:Y:S01]  /*05f0*/  MUFU.RCP R3, R13 ;  /* 0x0000000d00037308 */ /* 0x000e220000001000 */
[----:B------:R-:W-:-:S03]  /*0600*/  FADD.FTZ R15, -R13, -RZ ;  /* 0x800000ff0d0f7221 */ /* 0x000fc60000010100 */
[----:B------:R-:W-:Y:S02]  /*0610*/  IMAD.IADD R11, R11, 0x1, R8 ;  /* 0x000000010b0b7824 */ /* 0x000fe400078e0208 */
[----:B0-----:R-:W-:-:S04]  /*0620*/  FFMA R14, R3, R15, 1 ;  /* 0x3f800000030e7423 */ /* 0x001fc8000000000f */
[----:B------:R-:W-:-:S04]  /*0630*/  FFMA R14, R3, R14, R3 ;  /* 0x0000000e030e7223 */ /* 0x000fc80000000003 */
[----:B------:R-:W-:-:S04]  /*0640*/  FFMA R3, R0, R14, RZ ;  /* 0x0000000e00037223 */ /* 0x000fc800000000ff */
[----:B------:R-:W-:-:S04]  /*0650*/  FFMA R12, R15, R3, R0 ;  /* 0x000000030f0c7223 */ /* 0x000fc80000000000 */
[----:B------:R-:W-:-:S04]  /*0660*/  FFMA R17, R14, R12, R3 ;  /* 0x0000000c0e117223 */ /* 0x000fc80000000003 */
[----:B------:R-:W-:-:S04]  /*0670*/  FFMA R12, R15, R17, R0 ;  /* 0x000000110f0c7223 */ /* 0x000fc80000000000 */
[----:B------:R-:W-:-:S05]  /*0680*/  FFMA R0, R14, R12, R17 ;  /* 0x0000000c0e007223 */ /* 0x000fca0000000011 */
[----:B------:R-:W-:-:S04]  /*0690*/  SHF.R.U32.HI R3, RZ, 0x17, R0 ;  /* 0x00000017ff037819 */ /* 0x000fc80000011600 */
[----:B------:R-:W-:-:S05]  /*06a0*/  LOP3.LUT R3, R3, 0xff, RZ, 0xc0, !PT ;  /* 0x000000ff03037812 */ /* 0x000fca00078ec0ff */
[----:B------:R-:W-:-:S04]  /*06b0*/  IMAD.IADD R13, R3, 0x1, R11 ;  /* 0x00000001030d7824 */ /* 0x000fc800078e020b */
[----:B------:R-:W-:-:S05]  /*06c0*/  VIADD R3, R13, 0xffffffff ;  /* 0xffffffff0d037836 */ /* 0x000fca0000000000 */
[----:B------:R-:W-:-:S13]  /*06d0*/  ISETP.GE.U32.AND P0, PT, R3, 0xfe, PT ;  /* 0x000000fe0300780c */ /* 0x000fda0003f06070 */
[----:B------:R-:W-:Y:S05]  /*06e0*/  @!P0 BRA `(.L_x_9) ;  /* 0x0000000000808947 */ /* 0x000fea0003800000 */
[----:B------:R-:W-:-:S13]  /*06f0*/  ISETP.GT.AND P0, PT, R13, 0xfe, PT ;  /* 0x000000fe0d00780c */ /* 0x000fda0003f04270 */
[----:B------:R-:W-:Y:S05]  /*0700*/  @P0 BRA `(.L_x_10) ;  /* 0x00000000006c0947 */ /* 0x000fea0003800000 */
[----:B------:R-:W-:-:S13]  /*0710*/  ISETP.GE.AND P0, PT, R13, 0x1, PT ;  /* 0x000000010d00780c */ /* 0x000fda0003f06270 */
[----:B------:R-:W-:Y:S05]  /*0720*/  @P0 BRA `(.L_x_11) ;  /* 0x0000000000740947 */ /* 0x000fea0003800000 */
[----:B------:R-:W-:Y:S02]  /*0730*/  ISETP.GE.AND P0, PT, R13, -0x18, PT ;  /* 0xffffffe80d00780c */ /* 0x000fe40003f06270 */
[----:B------:R-:W-:-:S11]  /*0740*/  LOP3.LUT R0, R0, 0x80000000, RZ, 0xc0, !PT ;  /* 0x8000000000007812 */ /* 0x000fd600078ec0ff */
[----:B------:R-:W-:Y:S05]  /*0750*/  @!P0 BRA `(.L_x_11) ;  /* 0x0000000000688947 */ /* 0x000fea0003800000 */
[CCC-:B------:R-:W-:Y:S01]  /*0760*/  FFMA.RZ R3, R14.reuse, R12.reuse, R17.reuse ;  /* 0x0000000c0e037223 */ /* 0x1c0fe2000000c011 */
[C---:B------:R-:W-:Y:S02]  /*0770*/  VIADD R11, R13.reuse, 0x20 ;  /* 0x000000200d0b7836 */ /* 0x040fe40000000000 */
[CCC-:B------:R-:W-:Y:S01]  /*0780*/  FFMA.RM R8, R14.reuse, R12.reuse, R17.reuse ;  /* 0x0000000c0e087223 */ /* 0x1c0fe20000004011 */
[----:B------:R-:W-:Y:S02]  /*0790*/  ISETP.NE.AND P2, PT, R13, RZ, PT ;  /* 0x000000ff0d00720c */ /* 0x000fe40003f45270 */
[----:B------:R-:W-:Y:S01]  /*07a0*/  LOP3.LUT R10, R3, 0x7fffff, RZ, 0xc0, !PT ;  /* 0x007fffff030a7812 */ /* 0x000fe200078ec0ff */
[----:B------:R-:W-:Y:S01]  /*07b0*/  FFMA.RP R3, R14, R12, R17 ;  /* 0x0000000c0e037223 */ /* 0x000fe20000008011 */
[----:B------:R-:W-:Y:S01]  /*07c0*/  IMAD.MOV R12, RZ, RZ, -R13 ;  /* 0x000000ffff0c7224 */ /* 0x000fe200078e0a0d */
[----:B------:R-:W-:Y:S02]  /*07d0*/  ISETP.NE.AND P1, PT, R13, RZ, PT ;  /* 0x000000ff0d00720c */ /* 0x000fe40003f25270 */
[----:B------:R-:W-:-:S02]  /*07e0*/  LOP3.LUT R10, R10, 0x800000, RZ, 0xfc, !PT ;  /* 0x008000000a0a7812 */ /* 0x000fc400078efcff */
[----:B------:R-:W-:Y:S02]  /*07f0*/  FSETP.NEU.FTZ.AND P0, PT, R3, R8, PT ;  /* 0x000000080300720b */ /* 0x000fe40003f1d000 */
[----:B------:R-:W-:Y:S02]  /*0800*/  SHF.L.U32 R11, R10, R11, RZ ;  /* 0x0000000b0a0b7219 */ /* 0x000fe400000006ff */
[----:B------:R-:W-:Y:S02]  /*0810*/  SEL R3, R12, RZ, P2 ;  /* 0x000000ff0c037207 */ /* 0x000fe40001000000 */
[----:B------:R-:W-:Y:S02]  /*0820*/  ISETP.NE.AND P1, PT, R11, RZ, P1 ;  /* 0x000000ff0b00720c */ /* 0x000fe40000f25270 */
[----:B------:R-:W-:Y:S02]  /*0830*/  SHF.R.U32.HI R3, RZ, R3, R10 ;  /* 0x00000003ff037219 */ /* 0x000fe4000001160a */
[----:B------:R-:W-:-:S02]  /*0840*/  PLOP3.LUT P0, PT, P0, P1, PT, 0xf8, 0x8f ;  /* 0x00000000008f781c */ /* 0x000fc40000703f70 */
[----:B------:R-:W-:Y:S02]  /*0850*/  SHF.R.U32.HI R11, RZ, 0x1, R3 ;  /* 0x00000001ff0b7819 */ /* 0x000fe40000011603 */
[----:B------:R-:W-:-:S04]  /*0860*/  SEL R8, RZ, 0x1, !P0 ;  /* 0x00000001ff087807 */ /* 0x000fc80004000000 */
[----:B------:R-:W-:-:S04]  /*0870*/  LOP3.LUT R8, R8, 0x1, R11, 0xf8, !PT ;  /* 0x0000000108087812 */ /* 0x000fc800078ef80b */
[----:B------:R-:W-:-:S05]  /*0880*/  LOP3.LUT R8, R8, R3, RZ, 0xc0, !PT ;  /* 0x0000000308087212 */ /* 0x000fca00078ec0ff */
[----:B------:R-:W-:-:S05]  /*0890*/  IMAD.IADD R11, R11, 0x1, R8 ;  /* 0x000000010b0b7824 */ /* 0x000fca00078e0208 */
[----:B------:R-:W-:Y:S01]  /*08a0*/  LOP3.LUT R0, R11, R0, RZ, 0xfc, !PT ;  /* 0x000000000b007212 */ /* 0x000fe200078efcff */
[----:B------:R-:W-:Y:S06]  /*08b0*/  BRA `(.L_x_11) ;  /* 0x0000000000107947 */ /* 0x000fec0003800000 */
.L_x_10:
[----:B------:R-:W-:-:S04]  /*08c0*/  LOP3.LUT R0, R0, 0x80000000, RZ, 0xc0, !PT ;  /* 0x8000000000007812 */ /* 0x000fc800078ec0ff */
[----:B------:R-:W-:Y:S01]  /*08d0*/  LOP3.LUT R0, R0, 0x7f800000, RZ, 0xfc, !PT ;  /* 0x7f80000000007812 */ /* 0x000fe200078efcff */
[----:B------:R-:W-:Y:S06]  /*08e0*/  BRA `(.L_x_11) ;  /* 0x0000000000047947 */ /* 0x000fec0003800000 */
.L_x_9:
[----:B------:R-:W-:-:S07]  /*08f0*/  IMAD R0, R11, 0x800000, R0 ;  /* 0x008000000b007824 */ /* 0x000fce00078e0200 */
.L_x_11:
[----:B------:R-:W-:Y:S05]  /*0900*/  BSYNC.RECONVERGENT B2 ;  /* 0x0000000000027941 */ /* 0x000fea0003800200 */
.L_x_8:
[----:B------:R-:W-:Y:S05]  /*0910*/  BRA `(.L_x_12) ;  /* 0x0000000000207947 */ /* 0x000fea0003800000 */
.L_x_7:
[----:B------:R-:W-:-:S04]  /*0920*/  LOP3.LUT R0, R13, 0x80000000, R12, 0x48, !PT ;  /* 0x800000000d007812 */ /* 0x000fc800078e480c */
[----:B------:R-:W-:Y:S01]  /*0930*/  LOP3.LUT R0, R0, 0x7f800000, RZ, 0xfc, !PT ;  /* 0x7f80000000007812 */ /* 0x000fe200078efcff */
[----:B------:R-:W-:Y:S06]  /*0940*/  BRA `(.L_x_12) ;  /* 0x0000000000147947 */ /* 0x000fec0003800000 */
.L_x_6:
[----:B------:R-:W-:Y:S01]  /*0950*/  LOP3.LUT R0, R13, 0x80000000, R12, 0x48, !PT ;  /* 0x800000000d007812 */ /* 0x000fe200078e480c */
[----:B------:R-:W-:Y:S06]  /*0960*/  BRA `(.L_x_12) ;  /* 0x00000000000c7947 */ /* 0x000fec0003800000 */
.L_x_5:
[----:B------:R-:W0:Y:S01]  /*0970*/  MUFU.RSQ R0, -QNAN ;  /* 0xffc0000000007908 */ /* 0x000e220000001400 */
[----:B------:R-:W-:Y:S05]  /*0980*/  BRA `(.L_x_12) ;  /* 0x0000000000047947 */ /* 0x000fea0003800000 */
.L_x_4:
[----:B------:R-:W-:-:S07]  /*0990*/  FADD.FTZ R0, R0, R3 ;  /* 0x0000000300007221 */ /* 0x000fce0000010000 */
.L_x_12:
[----:B------:R-:W-:Y:S05]  /*09a0*/  BSYNC.RECONVERGENT B1 ;  /* 0x0000000000017941 */ /* 0x000fea0003800200 */
.L_x_2:
[----:B------:R-:W-:-:S04]  /*09b0*/  IMAD.MOV.U32 R3, RZ, RZ, 0x0 ;  /* 0x00000000ff037424 */ /* 0x000fc800078e00ff */
[----:B0-----:R-:W-:Y:S05]  /*09c0*/  RET.REL.NODEC R2 `(_Z6updatePfiiiii) ;  /* 0xfffffff4028c7950 */ /* 0x001fea0003c3ffff */
.L_x_13:
[----:B------:R-:W-:-:S00]  /*09d0*/  BRA `(.L_x_13) ;  /* 0xfffffffc00fc7947 */ /* 0x000fc0000383ffff */
[----:B------:R-:W-:-:S00]  /*09e0*/  NOP ;  /* 0x0000000000007918 */ /* 0x000fc00000000000 */
        /* <DEDUP_REMOVED lines=9> */
.L_x_27:


//--------------------- .text._Z11calculate_qPfS_iiS_ --------------------------
	.section	.text._Z11calculate_qPfS_iiS_,"ax",@progbits
	.align	128
        .global         _Z11calculate_qPfS_iiS_
        .type           _Z11calculate_qPfS_iiS_,@function
        .size           _Z11calculate_qPfS_iiS_,(.L_x_29 - _Z11calculate_qPfS_iiS_)
        .other          _Z11calculate_qPfS_iiS_,@"STO_CUDA_ENTRY STV_DEFAULT"
_Z11calculate_qPfS_iiS_:
.text._Z11calculate_qPfS_iiS_:
[----:B------:R-:W0:Y:S01]  /*0000*/  LDC R1, c[0x0][0x37c] ;  /* 0x0000df00ff017b82 */ /* 0x000e220000000800 */
[----:B------:R-:W1:Y:S01]  /*0010*/  S2R R12, SR_TID.Y ;  /* 0x00000000000c7919 */ /* 0x000e620000002200 */
[----:B------:R-:W2:Y:S06]  /*0020*/  LDCU UR5, c[0x0][0x2fc] ;  /* 0x00005f80ff0577ac */ /* 0x000eac0008000800 */
[----:B------:R-:W1:Y:S01]  /*0030*/  S2UR UR6, SR_CTAID.Y ;  /* 0x00000000000679c3 */ /* 0x000e620000002600 */
[----:B0-----:R-:W-:Y:S01]  /*0040*/  VIADD R1, R1, 0xfffffff0 ;  /* 0xfffffff001017836 */ /* 0x001fe20000000000 */
[----:B------:R-:W0:Y:S01]  /*0050*/  S2R R14, SR_TID.X ;  /* 0x00000000000e7919 */ /* 0x000e220000002100 */
[----:B------:R-:W3:Y:S01]  /*0060*/  LDCU UR10, c[0x0][0x390] ;  /* 0x00007200ff0a77ac */ /* 0x000ee20008000800 */
[----:B------:R-:W4:Y:S04]  /*0070*/  LDCU UR4, c[0x0][0x2f8] ;  /* 0x00005f00ff0477ac */ /* 0x000f280008000800 */
[----:B------:R-:W1:Y:S08]  /*0080*/  LDC R3, c[0x0][0x364] ;  /* 0x0000d900ff037b82 */ /* 0x000e700000000800 */
[----:B------:R-:W0:Y:S08]  /*0090*/  S2UR UR7, SR_CTAID.X ;  /* 0x00000000000779c3 */ /* 0x000e300000002500 */
[----:B------:R-:W0:Y:S01]  /*00a0*/  LDC R5, c[0x0][0x360] ;  /* 0x0000d800ff057b82 */ /* 0x000e220000000800 */
[----:B----4-:R-:W-:-:S05]  /*00b0*/  IADD3 R6, P1, PT, R1, UR4, RZ ;  /* 0x0000000401067c10 */ /* 0x010fca000ff3e0ff */
[----:B--2---:R-:W-:Y:S02]  /*00c0*/  IMAD.X R7, RZ, RZ, UR5, P1 ;  /* 0x00000005ff077e24 */ /* 0x004fe400088e06ff */
[----:B-1----:R-:W-:Y:S02]  /*00d0*/  IMAD R2, R3, UR6, R12 ;  /* 0x0000000603027c24 */ /* 0x002fe4000f8e020c */
[----:B0-----:R-:W-:-:S05]  /*00e0*/  IMAD R3, R5, UR7, R14 ;  /* 0x0000000705037c24 */ /* 0x001fca000f8e020e */
[----:B------:R-:W-:-:S04]  /*00f0*/  VIMNMX R0, PT, PT, R2, R3, !PT ;  /* 0x0000000302007248 */ /* 0x000fc80007fe0100 */
[----:B---3--:R-:W-:-:S13]  /*0100*/  ISETP.GE.AND P0, PT, R0, UR10, PT ;  /* 0x0000000a00007c0c */ /* 0x008fda000bf06270 */
[----:B------:R-:W-:Y:S05]  /*0110*/  @P0 EXIT ;  /* 0x000000000000094d */ /* 0x000fea0003800000 */
[----:B------:R-:W-:Y:S01]  /*0120*/  ISETP.NE.AND P0, PT, R14, RZ, PT ;  /* 0x000000ff0e00720c */ /* 0x000fe20003f05270 */
[----:B------:R-:W0:Y:S01]  /*0130*/  LDCU.64 UR8, c[0x0][0x358] ;  /* 0x00006b00ff0877ac */ /* 0x000e220008000a00 */
[----:B------:R-:W-:Y:S01]  /*0140*/  ISETP.NE.AND P1, PT, R12, RZ, PT ;  /* 0x000000ff0c00720c */ /* 0x000fe20003f25270 */
[----:B------:R-:W1:Y:S08]  /*0150*/  S2UR UR6, SR_CgaCtaId ;  /* 0x00000000000679c3 */ /* 0x000e700000008800 */
[----:B------:R-:W2:Y:S08]  /*0160*/  LDC.64 R10, c[0x0][0x380] ;  /* 0x0000e000ff0a7b82 */ /* 0x000eb00000000a00 */
[----:B------:R-:W3:Y:S08]  /*0170*/  @!P0 LDC.64 R4, c[0x0][0x388] ;  /* 0x0000e200ff048b82 */ /* 0x000ef00000000a00 */
[----:B------:R-:W4:Y:S01]  /*0180*/  @!P1 LDC.64 R8, c[0x0][0x388] ;  /* 0x0000e200ff089b82 */ /* 0x000f220000000a00 */
[----:B---3--:R-:W-:-:S05]  /*0190*/  @!P0 IMAD.WIDE.U32 R4, R2, 0x4, R4 ;  /* 0x0000000402048825 */ /* 0x008fca00078e0004 */
[----:B0-----:R-:W3:Y:S01]  /*01a0*/  @!P0 LDG.E R13, desc[UR8][R4.64] ;  /* 0x00000008040d8981 */ /* 0x001ee2000c1e1900 */
[----:B----4-:R-:W-:-:S05]  /*01b0*/  @!P1 IMAD.WIDE R8, R3, 0x4, R8 ;  /* 0x0000000403089825 */ /* 0x010fca00078e0208 */
[----:B------:R0:W4:Y:S01]  /*01c0*/  @!P1 LDG.E R15, desc[UR8][R8.64] ;  /* 0x00000008080f9981 */ /* 0x000122000c1e1900 */
[----:B------:R-:W-:Y:S02]  /*01d0*/  UMOV UR4, 0x400 ;  /* 0x0000040000047882 */ /* 0x000fe40000000000 */
[----:B------:R-:W-:Y:S02]  /*01e0*/  UIADD3 UR5, UPT, UPT, UR4, 0x40, URZ ;  /* 0x0000004004057890 */ /* 0x000fe4000fffe0ff */
[----:B-1----:R-:W-:Y:S02]  /*01f0*/  ULEA UR4, UR6, UR4, 0x18 ;  /* 0x0000000406047291 */ /* 0x002fe4000f8ec0ff */
[----:B------:R-:W-:Y:S01]  /*0200*/  ULEA UR5, UR6, UR5, 0x18 ;  /* 0x0000000506057291 */ /* 0x000fe2000f8ec0ff */
[----:B------:R-:W-:Y:S01]  /*0210*/  IMAD R17, R2, UR10, R3 ;  /* 0x0000000a02117c24 */ /* 0x000fe2000f8e0203 */
[----:B0-----:R-:W0:Y:S02]  /*0220*/  LDC.64 R8, c[0x0][0x398] ;  /* 0x0000e600ff087b82 */ /* 0x001e240000000a00 */
[----:B------:R-:W-:-:S02]  /*0230*/  LEA R12, R12, UR4, 0x2 ;  /* 0x000000040c0c7c11 */ /* 0x000fc4000f8e10ff */
[----:B------:R-:W-:Y:S01]  /*0240*/  LEA R14, R14, UR5, 0x2 ;  /* 0x000000050e0e7c11 */ /* 0x000fe2000f8e10ff */
[C---:B--2---:R-:W-:Y:S01]  /*0250*/  IMAD.WIDE R4, R17.reuse, 0x4, R10 ;  /* 0x0000000411047825 */ /* 0x044fe200078e020a */
[----:B------:R-:W-:Y:S03]  /*0260*/  STL.64 [R1], R2 ;  /* 0x0000000201007387 */ /* 0x000fe60000100a00 */
[----:B------:R-:W1:Y:S01]  /*0270*/  LDCU.64 UR4, c[0x4][0x8] ;  /* 0x01000100ff0477ac */ /* 0x000e620008000a00 */
[----:B---3--:R-:W-:Y:S04]  /*0280*/  @!P0 STS [R12], R13 ;  /* 0x0000000d0c008388 */ /* 0x008fe80000000800 */
[----:B----4-:R-:W-:Y:S01]  /*0290*/  @!P1 STS [R14], R15 ;  /* 0x0000000f0e009388 */ /* 0x010fe20000000800 */
[----:B------:R-:W-:Y:S06]  /*02a0*/  BAR.SYNC.DEFER_BLOCKING 0x0 ;  /* 0x0000000000007b1d */ /* 0x000fec0000010000 */
[----:B------:R1:W2:Y:S01]  /*02b0*/  LDG.E R4, desc[UR8][R4.64] ;  /* 0x0000000804047981 */ /* 0x0002a2000c1e1900 */
[----:B0-----:R-:W-:-:S04]  /*02c0*/  IMAD.WIDE R8, R17, 0x4, R8 ;  /* 0x0000000411087825 */ /* 0x001fc800078e0208 */
[----:B-1----:R-:W-:Y:S01]  /*02d0*/  IMAD.U32 R5, RZ, RZ, UR5 ;  /* 0x00000005ff057e24 */ /* 0x002fe2000f8e00ff */
[----:B--2---:R-:W-:-:S13]  /*02e0*/  FSETP.NEU.AND P0, PT, |R4|, +INF , PT ;  /* 0x7f8000000400780b */ /* 0x004fda0003f0d200 */
[----:B------:R-:W0:Y:S01]  /*02f0*/  @P0 LDS R19, [R12] ;  /* 0x000000000c130984 */ /* 0x000e220000000800 */
[----:B------:R-:W1:Y:S03]  /*0300*/  @P0 LDC R0, c[0x0][0x394] ;  /* 0x0000e500ff000b82 */ /* 0x000e660000000800 */
[----:B------:R-:W2:Y:S01]  /*0310*/  @P0 LDS R10, [R14] ;  /* 0x000000000e0a0984 */ /* 0x000ea20000000800 */
[----:B-1----:R-:W-:-:S04]  /*0320*/  @P0 IADD3 R0, PT, PT, R0, -0x2, RZ ;  /* 0xfffffffe00000810 */ /* 0x002fc80007ffe0ff */
[----:B------:R-:W-:Y:S01]  /*0330*/  @P0 I2FP.F32.S32 R11, R0 ;  /* 0x00000000000b0245 */ /* 0x000fe20000201400 */
[----:B------:R-:W-:-:S04]  /*0340*/  IMAD.MOV.U32 R0, RZ, RZ, 0x7f800000 ;  /* 0x7f800000ff007424 */ /* 0x000fc800078e00ff */
[----:B0-----:R-:W-:-:S04]  /*0350*/  @P0 FFMA R11, R4, R11, -R19 ;  /* 0x0000000b040b0223 */ /* 0x001fc80000000813 */
[----:B--2---:R-:W-:-:S04]  /*0360*/  @P0 FADD R0, R11, -R10 ;  /* 0x8000000a0b000221 */ /* 0x004fc80000000000 */
[----:B------:R-:W0:Y:S01]  /*0370*/  F2F.F64.F32 R10, R0 ;  /* 0x00000000000a7310 */ /* 0x000e220000201800 */
[----:B------:R-:W-:Y:S01]  /*0380*/  MOV R12, 0x10 ;  /* 0x00000010000c7802 */ /* 0x000fe20000000f00 */
[----:B------:R1:W-:Y:S05]  /*0390*/  STG.E desc[UR8][R8.64], R0 ;  /* 0x0000000008007986 */ /* 0x0003ea000c101908 */
[----:B------:R-:W2:Y:S01]  /*03a0*/  LDC.64 R12, c[0x4][R12] ;  /* 0x010000000c0c7b82 */ /* 0x000ea20000000a00 */
[----:B0-----:R1:W-:Y:S01]  /*03b0*/  STL.64 [R1+0x8], R10 ;  /* 0x0000080a01007387 */ /* 0x0013e20000100a00 */
[----:B------:R-:W-:-:S07]  /*03c0*/  MOV R4, UR4 ;  /* 0x0000000400047c02 */ /* 0x000fce0008000f00 */
[----:B------:R-:W-:-:S07]  /*03d0*/  LEPC R20, `(.L_x_14) ;  /* 0x000000001014794e */ /* 0x000fce0000000000 */
[----:B-12---:R-:W-:Y:S05]  /*03e0*/  CALL.ABS.NOINC R12 ;  /* 0x000000000c007343 */ /* 0x006fea0003c00000 */
.L_x_14:
[----:B------:R-:W-:Y:S05]  /*03f0*/  EXIT ;  /* 0x000000000000794d */ /* 0x000fea0003800000 */
.L_x_15:
        /* <DEDUP_REMOVED lines=16> */
.L_x_29:


//--------------------- .text._Z10sum_level1PfiiS_ --------------------------
	.section	.text._Z10sum_level1PfiiS_,"ax",@progbits
	.align	128
        .global         _Z10sum_level1PfiiS_
        .type           _Z10sum_level1PfiiS_,@function
        .size           _Z10sum_level1PfiiS_,(.L_x_30 - _Z10sum_level1PfiiS_)
        .other          _Z10sum_level1PfiiS_,@"STO_CUDA_ENTRY STV_DEFAULT"
_Z10sum_level1PfiiS_:
.text._Z10sum_level1PfiiS_:
[----:B------:R-:W0:Y:S01]  /*0000*/  LDC R1, c[0x0][0x37c] ;  /* 0x0000df00ff017b82 */ /* 0x000e220000000800 */
[----:B------:R-:W1:Y:S01]  /*0010*/  S2R R2, SR_TID.X ;  /* 0x0000000000027919 */ /* 0x000e620000002100 */
[----:B------:R-:W2:Y:S06]  /*0020*/  LDCU UR5, c[0x0][0x2fc] ;  /* 0x00005f80ff0577ac */ /* 0x000eac0008000800 */
[----:B------:R-:W1:Y:S01]  /*0030*/  S2UR UR6, SR_CTAID.X ;  /* 0x00000000000679c3 */ /* 0x000e620000002500 */
[----:B0-----:R-:W-:Y:S01]  /*0040*/  IADD3 R1, PT, PT, R1, -0x10, RZ ;  /* 0xfffffff001017810 */ /* 0x001fe20007ffe0ff */
[----:B------:R-:W0:Y:S06]  /*0050*/  LDCU UR4, c[0x0][0x2f8] ;  /* 0x00005f00ff0477ac */ /* 0x000e2c0008000800 */
[----:B------:R-:W1:Y:S08]  /*0060*/  LDC R5, c[0x0][0x360] ;  /* 0x0000d800ff057b82 */ /* 0x000e700000000800 */
[----:B------:R-:W3:Y:S01]  /*0070*/  LDC R3, c[0x0][0x388] ;  /* 0x0000e200ff037b82 */ /* 0x000ee20000000800 */
[----:B0-----:R-:W-:-:S04]  /*0080*/  IADD3 R6, P1, PT, R1, UR4, RZ ;  /* 0x0000000401067c10 */ /* 0x001fc8000ff3e0ff */
[----:B--2---:R-:W-:Y:S01]  /*0090*/  IADD3.X R7, PT, PT, RZ, UR5, RZ, P1, !PT ;  /* 0x00000005ff077c10 */ /* 0x004fe20008ffe4ff */
[----:B-1----:R-:W-:-:S05]  /*00a0*/  IMAD R2, R5, UR6, R2 ;  /* 0x0000000605027c24 */ /* 0x002fca000f8e0202 */
[----:B---3--:R-:W-:-:S13]  /*00b0*/  ISETP.GE.AND P0, PT, R2, R3, PT ;  /* 0x000000030200720c */ /* 0x008fda0003f06270 */
[----:B------:R-:W-:Y:S05]  /*00c0*/  @P0 EXIT ;  /* 0x000000000000094d */ /* 0x000fea0003800000 */
[----:B------:R-:W0:Y:S01]  /*00d0*/  LDCU UR5, c[0x0][0x38c] ;  /* 0x00007180ff0577ac */ /* 0x000e220008000800 */
[----:B------:R-:W-:Y:S01]  /*00e0*/  HFMA2 R16, -RZ, RZ, 0, 0 ;  /* 0x00000000ff107431 */ /* 0x000fe200000001ff */
[----:B------:R-:W1:Y:S01]  /*00f0*/  LDCU.64 UR36, c[0x0][0x358] ;  /* 0x00006b00ff2477ac */ /* 0x000e620008000a00 */
[----:B0-----:R-:W-:-:S09]  /*0100*/  UISETP.GE.AND UP0, UPT, UR5, 0x1, UPT ;  /* 0x000000010500788c */ /* 0x001fd2000bf06270 */
[----:B-1----:R-:W-:Y:S05]  /*0110*/  BRA.U !UP0, `(.L_x_16) ;  /* 0x0000000508f87547 */ /* 0x002fea000b800000 */
[----:B------:R-:W-:Y:S01]  /*0120*/  UISETP.GE.U32.AND UP1, UPT, UR5, 0x10, UPT ;  /* 0x000000100500788c */ /* 0x000fe2000bf26070 */
[----:B------:R-:W-:Y:S01]  /*0130*/  MOV R16, RZ ;  /* 0x000000ff00107202 */ /* 0x000fe20000000f00 */
[----:B------:R-:W-:Y:S01]  /*0140*/  ULOP3.LUT UR6, UR5, 0xf, URZ, 0xc0, !UPT ;  /* 0x0000000f05067892 */ /* 0x000fe2000f8ec0ff */
[----:B------:R-:W-:-:S03]  /*0150*/  UMOV UR4, URZ ;  /* 0x000000ff00047c82 */ /* 0x000fc60008000000 */
[----:B------:R-:W-:-:S03]  /*0160*/  UISETP.NE.AND UP0, UPT, UR6, URZ, UPT ;  /* 0x000000ff0600728c */ /* 0x000fc6000bf05270 */
[----:B------:R-:W-:Y:S08]  /*0170*/  BRA.U !UP1, `(.L_x_17) ;  /* 0x0000000109e47547 */ /* 0x000ff0000b800000 */
[----:B------:R-:W-:Y:S01]  /*0180*/  ULOP3.LUT UR4, UR5, 0x7ffffff0, URZ, 0xc0, !UPT ;  /* 0x7ffffff005047892 */ /* 0x000fe2000f8ec0ff */
[----:B------:R-:W-:Y:S02]  /*0190*/  MOV R16, RZ ;  /* 0x000000ff00107202 */ /* 0x000fe40000000f00 */
[----:B------:R-:W-:Y:S01]  /*01a0*/  MOV R0, R2 ;  /* 0x0000000200007202 */ /* 0x000fe20000000f00 */
[----:B------:R-:W-:-:S12]  /*01b0*/  UIADD3 UR7, UPT, UPT, -UR4, URZ, URZ ;  /* 0x000000ff04077290 */ /* 0x000fd8000fffe1ff */
.L_x_18:
[----:B------:R-:W0:Y:S02]  /*01c0*/  LDC.64 R20, c[0x0][0x380] ;  /* 0x0000e000ff147b82 */ /* 0x000e240000000a00 */
[----:B0-----:R-:W-:-:S05]  /*01d0*/  IMAD.WIDE R20, R0, 0x4, R20 ;  /* 0x0000000400147825 */ /* 0x001fca00078e0214 */
[----:B------:R-:W2:Y:S01]  /*01e0*/  LDG.E R5, desc[UR36][R20.64] ;  /* 0x0000002414057981 */ /* 0x000ea2000c1e1900 */
[----:B------:R-:W-:-:S05]  /*01f0*/  IMAD.WIDE R12, R3, 0x4, R20 ;  /* 0x00000004030c7825 */ /* 0x000fca00078e0214 */
[----:B------:R0:W3:Y:S01]  /*0200*/  LDG.E R4, desc[UR36][R12.64] ;  /* 0x000000240c047981 */ /* 0x0000e2000c1e1900 */
[----:B------:R-:W-:-:S04]  /*0210*/  IMAD.WIDE R8, R3, 0x4, R12 ;  /* 0x0000000403087825 */ /* 0x000fc800078e020c */
[C---:B------:R-:W-:Y:S02]  /*0220*/  IMAD.WIDE R22, R3.reuse, 0x4, R8 ;  /* 0x0000000403167825 */ /* 0x040fe400078e0208 */
[----:B------:R-:W4:Y:S02]  /*0230*/  LDG.E R8, desc[UR36][R8.64] ;  /* 0x0000002408087981 */ /* 0x000f24000c1e1900 */
[----:B------:R-:W-:-:S05]  /*0240*/  IMAD.WIDE R24, R3, 0x4, R22 ;  /* 0x0000000403187825 */ /* 0x000fca00078e0216 */
[----:B------:R-:W5:Y:S01]  /*0250*/  LDG.E R27, desc[UR36][R24.64] ;  /* 0x00000024181b7981 */ /* 0x000f62000c1e1900 */
[----:B------:R-:W-:-:S03]  /*0260*/  IMAD.WIDE R10, R3, 0x4, R24 ;  /* 0x00000004030a7825 */ /* 0x000fc600078e0218 */
[----:B------:R-:W5:Y:S01]  /*0270*/  LDG.E R9, desc[UR36][R22.64] ;  /* 0x0000002416097981 */ /* 0x000f62000c1e1900 */
[----:B------:R-:W-:-:S03]  /*0280*/  IMAD.WIDE R28, R3, 0x4, R10 ;  /* 0x00000004031c7825 */ /* 0x000fc600078e020a */
[----:B------:R1:W5:Y:S04]  /*0290*/  LDG.E R26, desc[UR36][R10.64] ;  /* 0x000000240a1a7981 */ /* 0x000368000c1e1900 */
[----:B------:R1:W5:Y:S01]  /*02a0*/  LDG.E R17, desc[UR36][R28.64] ;  /* 0x000000241c117981 */ /* 0x000362000c1e1900 */
[----:B------:R-:W-:-:S04]  /*02b0*/  IMAD.WIDE R18, R3, 0x4, R28 ;  /* 0x0000000403127825 */ /* 0x000fc800078e021c */
[C---:B------:R-:W-:Y:S02]  /*02c0*/  IMAD.WIDE R14, R3.reuse, 0x4, R18 ;  /* 0x00000004030e7825 */ /* 0x040fe400078e0212 */
[----:B------:R-:W5:Y:S02]  /*02d0*/  LDG.E R18, desc[UR36][R18.64] ;  /* 0x0000002412127981 */ /* 0x000f64000c1e1900 */
[C---:B0-----:R-:W-:Y:S02]  /*02e0*/  IMAD.WIDE R12, R3.reuse, 0x4, R14 ;  /* 0x00000004030c7825 */ /* 0x041fe400078e020e */
[----:B------:R-:W5:Y:S02]  /*02f0*/  LDG.E R14, desc[UR36][R14.64] ;  /* 0x000000240e0e7981 */ /* 0x000f64000c1e1900 */
[C---:B-1----:R-:W-:Y:S02]  /*0300*/  IMAD.WIDE R10, R3.reuse, 0x4, R12 ;  /* 0x00000004030a7825 */ /* 0x042fe400078e020c */
[----:B------:R-:W5:Y:S02]  /*0310*/  LDG.E R12, desc[UR36][R12.64] ;  /* 0x000000240c0c7981 */ /* 0x000f64000c1e1900 */
[----:B------:R-:W-:-:S04]  /*0320*/  IMAD.WIDE R20, R3, 0x4, R10 ;  /* 0x0000000403147825 */ /* 0x000fc800078e020a */
[C---:B------:R-:W-:Y:S01]  /*0330*/  IMAD.WIDE R22, R3.reuse, 0x4, R20 ;  /* 0x0000000403167825 */ /* 0x040fe200078e0214 */
[----:B------:R0:W5:Y:S04]  /*0340*/  LDG.E R13, desc[UR36][R10.64] ;  /* 0x000000240a0d7981 */ /* 0x000168000c1e1900 */
[----:B------:R-:W5:Y:S01]  /*0350*/  LDG.E R20, desc[UR36][R20.64] ;  /* 0x0000002414147981 */ /* 0x000f62000c1e1900 */
[----:B------:R-:W-:-:S03]  /*0360*/  IMAD.WIDE R24, R3, 0x4, R22 ;  /* 0x0000000403187825 */ /* 0x000fc600078e0216 */
[----:B------:R-:W5:Y:S01]  /*0370*/  LDG.E R22, desc[UR36][R22.64] ;  /* 0x0000002416167981 */ /* 0x000f62000c1e1900 */
[----:B------:R-:W-:-:S03]  /*0380*/  IMAD.WIDE R28, R3, 0x4, R24 ;  /* 0x00000004031c7825 */ /* 0x000fc600078e0218 */
[----:B------:R-:W5:Y:S01]  /*0390*/  LDG.E R24, desc[UR36][R24.64] ;  /* 0x0000002418187981 */ /* 0x000f62000c1e1900 */
[----:B0-----:R-:W-:-:S03]  /*03a0*/  IMAD.WIDE R10, R3, 0x4, R28 ;  /* 0x00000004030a7825 */ /* 0x001fc600078e021c */
[----:B------:R-:W5:Y:S04]  /*03b0*/  LDG.E R28, desc[UR36][R28.64] ;  /* 0x000000241c1c7981 */ /* 0x000f68000c1e1900 */
[----:B------:R-:W5:Y:S01]  /*03c0*/  LDG.E R15, desc[UR36][R10.64] ;  /* 0x000000240a0f7981 */ /* 0x000f62000c1e1900 */
[----:B------:R-:W-:-:S04]  /*03d0*/  UIADD3 UR7, UPT, UPT, UR7, 0x10, URZ ;  /* 0x0000001007077890 */ /* 0x000fc8000fffe0ff */
[----:B------:R-:W-:Y:S01]  /*03e0*/  UISETP.NE.AND UP1, UPT, UR7, URZ, UPT ;  /* 0x000000ff0700728c */ /* 0x000fe2000bf25270 */
[----:B------:R-:W-:Y:S01]  /*03f0*/  LEA R0, R3, R0, 0x4 ;  /* 0x0000000003007211 */ /* 0x000fe200078e20ff */
[----:B--2---:R-:W-:-:S04]  /*0400*/  FADD R5, R5, R16 ;  /* 0x0000001005057221 */ /* 0x004fc80000000000 */
[----:B---3--:R-:W-:-:S04]  /*0410*/  FADD R5, R5, R4 ;  /* 0x0000000405057221 */ /* 0x008fc80000000000 */
[----:B----4-:R-:W-:-:S04]  /*0420*/  FADD R8, R5, R8 ;  /* 0x0000000805087221 */ /* 0x010fc80000000000 */
[----:B-----5:R-:W-:-:S04]  /*0430*/  FADD R8, R8, R9 ;  /* 0x0000000908087221 */ /* 0x020fc80000000000 */
[----:B------:R-:W-:-:S04]  /*0440*/  FADD R27, R8, R27 ;  /* 0x0000001b081b7221 */ /* 0x000fc80000000000 */
        /* <DEDUP_REMOVED lines=10> */
[----:B------:R-:W-:Y:S01]  /*04f0*/  FADD R16, R28, R15 ;  /* 0x0000000f1c107221 */ /* 0x000fe20000000000 */
[----:B------:R-:W-:Y:S06]  /*0500*/  BRA.U UP1, `(.L_x_18) ;  /* 0xfffffffd012c7547 */ /* 0x000fec000b83ffff */
.L_x_17:
[----:B------:R-:W-:Y:S05]  /*0510*/  BRA.U !UP0, `(.L_x_16) ;  /* 0x0000000108f87547 */ /* 0x000fea000b800000 */
[----:B------:R-:W-:Y:S02]  /*0520*/  UISETP.GE.U32.AND UP0, UPT, UR6, 0x8, UPT ;  /* 0x000000080600788c */ /* 0x000fe4000bf06070 */
[----:B------:R-:W-:-:S04]  /*0530*/  ULOP3.LUT UR7, UR5, 0x7, URZ, 0xc0, !UPT ;  /* 0x0000000705077892 */ /* 0x000fc8000f8ec0ff */
[----:B------:R-:W-:-:S03]  /*0540*/  UISETP.NE.AND UP1, UPT, UR7, URZ, UPT ;  /* 0x000000ff0700728c */ /* 0x000fc6000bf25270 */
[----:B------:R-:W-:Y:S08]  /*0550*/  BRA.U !UP0, `(.L_x_19) ;  /* 0x00000001086c7547 */ /* 0x000ff0000b800000 */
[----:B------:R-:W0:Y:S01]  /*0560*/  LDC.64 R4, c[0x0][0x380] ;  /* 0x0000e000ff047b82 */ /* 0x000e220000000a00 */
[----:B------:R-:W-:-:S04]  /*0570*/  IMAD R9, R3, UR4, R2 ;  /* 0x0000000403097c24 */ /* 0x000fc8000f8e0202 */
[----:B0-----:R-:W-:-:S04]  /*0580*/  IMAD.WIDE R4, R9, 0x4, R4 ;  /* 0x0000000409047825 */ /* 0x001fc800078e0204 */
[C---:B------:R-:W-:Y:S02]  /*0590*/  IMAD.WIDE R8, R3.reuse, 0x4, R4 ;  /* 0x0000000403087825 */ /* 0x040fe400078e0204 */
[----:B------:R-:W2:Y:S02]  /*05a0*/  LDG.E R5, desc[UR36][R4.64] ;  /* 0x0000002404057981 */ /* 0x000ea4000c1e1900 */
[C---:B------:R-:W-:Y:S02]  /*05b0*/  IMAD.WIDE R10, R3.reuse, 0x4, R8 ;  /* 0x00000004030a7825 */ /* 0x040fe400078e0208 */
[----:B------:R-:W3:Y:S02]  /*05c0*/  LDG.E R8, desc[UR36][R8.64] ;  /* 0x0000002408087981 */ /* 0x000ee4000c1e1900 */
[C---:B------:R-:W-:Y:S02]  /*05d0*/  IMAD.WIDE R12, R3.reuse, 0x4, R10 ;  /* 0x00000004030c7825 */ /* 0x040fe400078e020a */
[----:B------:R-:W4:Y:S02]  /*05e0*/  LDG.E R10, desc[UR36][R10.64] ;  /* 0x000000240a0a7981 */ /* 0x000f24000c1e1900 */
[----:B------:R-:W-:-:S02]  /*05f0*/  IMAD.WIDE R14, R3, 0x4, R12 ;  /* 0x00000004030e7825 */ /* 0x000fc400078e020c */
[----:B------:R-:W5:Y:S02]  /*0600*/  LDG.E R12, desc[UR36][R12.64] ;  /* 0x000000240c0c7981 */ /* 0x000f64000c1e1900 */
[C---:B------:R-:W-:Y:S02]  /*0610*/  IMAD.WIDE R18, R3.reuse, 0x4, R14 ;  /* 0x0000000403127825 */ /* 0x040fe400078e020e */
[----:B------:R-:W5:Y:S02]  /*0620*/  LDG.E R14, desc[UR36][R14.64] ;  /* 0x000000240e0e7981 */ /* 0x000f64000c1e1900 */
[C---:B------:R-:W-:Y:S02]  /*0630*/  IMAD.WIDE R20, R3.reuse, 0x4, R18 ;  /* 0x0000000403147825 */ /* 0x040fe400078e0212 */
[----:B------:R-:W5:Y:S02]  /*0640*/  LDG.E R18, desc[UR36][R18.64] ;  /* 0x0000002412127981 */ /* 0x000f64000c1e1900 */
[----:B------:R-:W-:-:S02]  /*0650*/  IMAD.WIDE R22, R3, 0x4, R20 ;  /* 0x0000000403167825 */ /* 0x000fc400078e0214 */
[----:B------:R-:W5:Y:S04]  /*0660*/  LDG.E R20, desc[UR36][R20.64] ;  /* 0x0000002414147981 */ /* 0x000f68000c1e1900 */
[----:B------:R-:W5:Y:S01]  /*0670*/  LDG.E R22, desc[UR36][R22.64] ;  /* 0x0000002416167981 */ /* 0x000f62000c1e1900 */
[----:B------:R-:W-:Y:S01]  /*0680*/  UIADD3 UR4, UPT, UPT, UR4, 0x8, URZ ;  /* 0x0000000804047890 */ /* 0x000fe2000fffe0ff */
[----:B--2---:R-:W-:-:S04]  /*0690*/  FADD R5, R16, R5 ;  /* 0x0000000510057221 */ /* 0x004fc80000000000 */
[----:B---3--:R-:W-:-:S04]  /*06a0*/  FADD R5, R5, R8 ;  /* 0x0000000805057221 */ /* 0x008fc80000000000 */
[----:B----4-:R-:W-:-:S04]  /*06b0*/  FADD R5, R5, R10 ;  /* 0x0000000a05057221 */ /* 0x010fc80000000000 */
[----:B-----5:R-:W-:-:S04]  /*06c0*/  FADD R5, R5, R12 ;  /* 0x0000000c05057221 */ /* 0x020fc80000000000 */
[----:B------:R-:W-:-:S04]  /*06d0*/  FADD R5, R5, R14 ;  /* 0x0000000e05057221 */ /* 0x000fc80000000000 */
[----:B------:R-:W-:-:S04]  /*06e0*/  FADD R5, R5, R18 ;  /* 0x0000001205057221 */ /* 0x000fc80000000000 */
[----:B------:R-:W-:-:S04]  /*06f0*/  FADD R5, R5, R20 ;  /* 0x0000001405057221 */ /* 0x000fc80000000000 */
[----:B------:R-:W-:-:S07]  /*0700*/  FADD R16, R5, R22 ;  /* 0x0000001605107221 */ /* 0x000fce0000000000 */
.L_x_19:
        /* <DEDUP_REMOVED lines=12> */
[----:B------:R-:W-:Y:S02]  /*07d0*/  IMAD.WIDE R12, R3, 0x4, R10 ;  /* 0x00000004030c7825 */ /* 0x000fe400078e020a */
[----:B------:R-:W4:Y:S04]  /*07e0*/  LDG.E R11, desc[UR36][R10.64] ;  /* 0x000000240a0b7981 */ /* 0x000f28000c1e1900 */
[----:B------:R-:W5:Y:S01]  /*07f0*/  LDG.E R13, desc[UR36][R12.64] ;  /* 0x000000240c0d7981 */ /* 0x000f62000c1e1900 */
[----:B------:R-:W-:Y:S01]  /*0800*/  UIADD3 UR4, UPT, UPT, UR4, 0x4, URZ ;  /* 0x0000000404047890 */ /* 0x000fe2000fffe0ff */
[----:B--2---:R-:W-:-:S04]  /*0810*/  FADD R16, R16, R5 ;  /* 0x0000000510107221 */ /* 0x004fc80000000000 */
[----:B---3--:R-:W-:-:S04]  /*0820*/  FADD R16, R16, R9 ;  /* 0x0000000910107221 */ /* 0x008fc80000000000 */
[----:B----4-:R-:W-:-:S04]  /*0830*/  FADD R16, R16, R11 ;  /* 0x0000000b10107221 */ /* 0x010fc80000000000 */
[----:B-----5:R-:W-:-:S07]  /*0840*/  FADD R16, R16, R13 ;  /* 0x0000000d10107221 */ /* 0x020fce0000000000 */
.L_x_20:
[----:B------:R-:W-:Y:S05]  /*0850*/  BRA.U !UP1, `(.L_x_16) ;  /* 0x0000000109287547 */ /* 0x000fea000b800000 */
[----:B------:R-:W0:Y:S01]  /*0860*/  LDC.64 R8, c[0x0][0x380] ;  /* 0x0000e000ff087b82 */ /* 0x000e220000000a00 */
[----:B------:R-:W-:Y:S01]  /*0870*/  IMAD R0, R3, UR4, R2 ;  /* 0x0000000403007c24 */ /* 0x000fe2000f8e0202 */
[----:B------:R-:W-:-:S12]  /*0880*/  UIADD3 UR5, UPT, UPT, -UR5, URZ, URZ ;  /* 0x000000ff05057290 */ /* 0x000fd8000fffe1ff */
.L_x_21:
[----:B0-----:R-:W-:-:S06]  /*0890*/  IMAD.WIDE R4, R0, 0x4, R8 ;  /* 0x0000000400047825 */ /* 0x001fcc00078e0208 */
[----:B------:R-:W2:Y:S01]  /*08a0*/  LDG.E R5, desc[UR36][R4.64] ;  /* 0x0000002404057981 */ /* 0x000ea2000c1e1900 */
[----:B------:R-:W-:Y:S01]  /*08b0*/  UIADD3 UR5, UPT, UPT, UR5, 0x1, URZ ;  /* 0x0000000105057890 */ /* 0x000fe2000fffe0ff */
[----:B------:R-:W-:-:S03]  /*08c0*/  IADD3 R0, PT, PT, R0, R3, RZ ;  /* 0x0000000300007210 */ /* 0x000fc60007ffe0ff */
[----:B------:R-:W-:Y:S01]  /*08d0*/  UISETP.NE.AND UP0, UPT, UR5, URZ, UPT ;  /* 0x000000ff0500728c */ /* 0x000fe2000bf05270 */
[----:B--2---:R-:W-:-:S08]  /*08e0*/  FADD R16, R5, R16 ;  /* 0x0000001005107221 */ /* 0x004fd00000000000 */
[----:B------:R-:W-:Y:S05]  /*08f0*/  BRA.U UP0, `(.L_x_21) ;  /* 0xfffffffd00e47547 */ /* 0x000fea000b83ffff */
.L_x_16:
[----:B------:R-:W0:Y:S01]  /*0900*/  F2F.F64.F32 R8, R16 ;  /* 0x0000001000087310 */ /* 0x000e220000201800 */
[----:B------:R-:W-:Y:S01]  /*0910*/  MOV R0, 0x10 ;  /* 0x0000001000007802 */ /* 0x000fe20000000f00 */
[----:B------:R1:W-:Y:S01]  /*0920*/  STL [R1], R2 ;  /* 0x0000000201007387 */ /* 0x0003e20000100800 */
[----:B------:R-:W2:Y:S02]  /*0930*/  LDCU.64 UR4, c[0x4][URZ] ;  /* 0x01000000ff0477ac */ /* 0x000ea40008000a00 */
[----:B------:R1:W3:Y:S01]  /*0940*/  LDC.64 R10, c[0x4][R0] ;  /* 0x01000000000a7b82 */ /* 0x0002e20000000a00 */
[----:B0-----:R1:W-:Y:S01]  /*0950*/  STL.64 [R1+0x8], R8 ;  /* 0x0000080801007387 */ /* 0x0013e20000100a00 */
[----:B--2---:R-:W-:Y:S02]  /*0960*/  MOV R4, UR4 ;  /* 0x0000000400047c02 */ /* 0x004fe40008000f00 */
[----:B------:R-:W-:-:S07]  /*0970*/  MOV R5, UR5 ;  /* 0x0000000500057c02 */ /* 0x000fce0008000f00 */
[----:B------:R-:W-:-:S07]  /*0980*/  LEPC R20, `(.L_x_22) ;  /* 0x000000001014794e */ /* 0x000fce0000000000 */
[----:B-1-3--:R-:W-:Y:S05]  /*0990*/  CALL.ABS.NOINC R10 ;  /* 0x000000000a007343 */ /* 0x00afea0003c00000 */
.L_x_22:
[----:B------:R-:W0:Y:S02]  /*09a0*/  LDC.64 R4, c[0x0][0x390] ;  /* 0x0000e400ff047b82 */ /* 0x000e240000000a00 */
[----:B0-----:R-:W-:-:S05]  /*09b0*/  IMAD.WIDE R2, R2, 0x4, R4 ;  /* 0x0000000402027825 */ /* 0x001fca00078e0204 */
[----:B------:R-:W-:Y:S01]  /*09c0*/  STG.E desc[UR36][R2.64], R16 ;  /* 0x0000001002007986 */ /* 0x000fe2000c101924 */
[----:B------:R-:W-:Y:S05]  /*09d0*/  EXIT ;  /* 0x000000000000794d */ /* 0x000fea0003800000 */
.L_x_23:
        /* <DEDUP_REMOVED lines=10> */
.L_x_30:


//--------------------- .text._Z10sum_level0PfiiS_ --------------------------
	.section	.text._Z10sum_level0PfiiS_,"ax",@progbits
	.align	128
        .global         _Z10sum_level0PfiiS_
        .type           _Z10sum_level0PfiiS_,@function
        .size           _Z10sum_level0PfiiS_,(.L_x_31 - _Z10sum_level0PfiiS_)
        .other          _Z10sum_level0PfiiS_,@"STO_CUDA_ENTRY STV_DEFAULT"
_Z10sum_level0PfiiS_:
.text._Z10sum_level0PfiiS_:
[----:B------:R-:W-:Y:S08]  /*0000*/  LDC R1, c[0x0][0x37c] ;  /* 0x0000df00ff017b82 */ /* 0x000ff00000000800 */
[----:B------:R-:W0:Y:S01]  /*0010*/  LDC R9, c[0x0][0x38c] ;  /* 0x0000e300ff097b82 */ /* 0x000e220000000800 */
[----:B------:R-:W1:Y:S01]  /*0020*/  S2R R4, SR_CTAID.X ;  /* 0x0000000000047919 */ /* 0x000e620000002500 */
[----:B------:R-:W2:Y:S01]  /*0030*/  LDCU.64 UR6, c[0x0][0x358] ;  /* 0x00006b00ff0677ac */ /* 0x000ea20008000a00 */
[----:B------:R-:W-:Y:S05]  /*0040*/  BSSY.RECONVERGENT B0, `(.L_x_24) ;  /* 0x0000056000007945 */ /* 0x000fea0003800200 */
[----:B------:R-:W3:Y:S01]  /*0050*/  LDC R15, c[0x0][0x360] ;  /* 0x0000d800ff0f7b82 */ /* 0x000ee20000000800 */
[----:B0-----:R-:W-:-:S04]  /*0060*/  IABS R7, R9 ;  /* 0x0000000900077213 */ /* 0x001fc80000000000 */
[----:B------:R-:W0:Y:S08]  /*0070*/  I2F.RP R0, R7 ;  /* 0x0000000700007306 */ /* 0x000e300000209400 */
[----:B0-----:R-:W0:Y:S02]  /*0080*/  MUFU.RCP R0, R0 ;  /* 0x0000000000007308 */ /* 0x001e240000001000 */
[----:B0-----:R-:W-:-:S06]  /*0090*/  VIADD R2, R0, 0xffffffe ;  /* 0x0ffffffe00027836 */ /* 0x001fcc0000000000 */
[----:B------:R0:W4:Y:S02]  /*00a0*/  F2I.FTZ.U32.TRUNC.NTZ R3, R2 ;  /* 0x0000000200037305 */ /* 0x000124000021f000 */
[----:B0-----:R-:W-:Y:S02]  /*00b0*/  IMAD.MOV.U32 R2, RZ, RZ, RZ ;  /* 0x000000ffff027224 */ /* 0x001fe400078e00ff */
[----:B----4-:R-:W-:-:S04]  /*00c0*/  IMAD.MOV R6, RZ, RZ, -R3 ;  /* 0x000000ffff067224 */ /* 0x010fc800078e0a03 */
[----:B------:R-:W-:Y:S01]  /*00d0*/  IMAD R5, R6, R7, RZ ;  /* 0x0000000706057224 */ /* 0x000fe200078e02ff */
[----:B-1----:R-:W-:-:S03]  /*00e0*/  IABS R6, R4 ;  /* 0x0000000400067213 */ /* 0x002fc60000000000 */
[----:B------:R-:W-:-:S06]  /*00f0*/  IMAD.HI.U32 R3, R3, R5, R2 ;  /* 0x0000000503037227 */ /* 0x000fcc00078e0002 */
[----:B------:R-:W-:-:S04]  /*0100*/  IMAD.HI.U32 R5, R3, R6, RZ ;  /* 0x0000000603057227 */ /* 0x000fc800078e00ff */
[----:B------:R-:W-:-:S04]  /*0110*/  IMAD.MOV R0, RZ, RZ, -R5 ;  /* 0x000000ffff007224 */ /* 0x000fc800078e0a05 */
[C---:B------:R-:W-:Y:S02]  /*0120*/  IMAD R0, R7.reuse, R0, R6 ;  /* 0x0000000007007224 */ /* 0x040fe400078e0206 */
[----:B------:R-:W0:Y:S03]  /*0130*/  S2R R6, SR_TID.X ;  /* 0x0000000000067919 */ /* 0x000e260000002100 */
[----:B------:R-:W-:-:S13]  /*0140*/  ISETP.GT.U32.AND P1, PT, R7, R0, PT ;  /* 0x000000000700720c */ /* 0x000fda0003f24070 */
[----:B------:R-:W-:Y:S02]  /*0150*/  @!P1 IMAD.IADD R0, R0, 0x1, -R7 ;  /* 0x0000000100009824 */ /* 0x000fe400078e0a07 */
[----:B------:R-:W-:Y:S01]  /*0160*/  @!P1 VIADD R5, R5, 0x1 ;  /* 0x0000000105059836 */ /* 0x000fe20000000000 */
[----:B------:R-:W-:Y:S02]  /*0170*/  ISETP.NE.AND P1, PT, R9, RZ, PT ;  /* 0x000000ff0900720c */ /* 0x000fe40003f25270 */
[----:B------:R-:W-:Y:S02]  /*0180*/  ISETP.GE.U32.AND P0, PT, R0, R7, PT ;  /* 0x000000070000720c */ /* 0x000fe40003f06070 */
[----:B------:R-:W-:-:S04]  /*0190*/  LOP3.LUT R0, R4, R9, RZ, 0x3c, !PT ;  /* 0x0000000904007212 */ /* 0x000fc800078e3cff */
[----:B------:R-:W-:Y:S02]  /*01a0*/  ISETP.GE.AND P2, PT, R0, RZ, PT ;  /* 0x000000ff0000720c */ /* 0x000fe40003f46270 */
[----:B------:R-:W0:Y:S05]  /*01b0*/  LDC R0, c[0x0][0x388] ;  /* 0x0000e200ff007b82 */ /* 0x000e2a0000000800 */
[----:B------:R-:W-:-:S06]  /*01c0*/  @P0 VIADD R5, R5, 0x1 ;  /* 0x0000000105050836 */ /* 0x000fcc0000000000 */
[----:B------:R-:W-:Y:S01]  /*01d0*/  @!P2 IMAD.MOV R5, RZ, RZ, -R5 ;  /* 0x000000ffff05a224 */ /* 0x000fe200078e0a05 */
[----:B------:R-:W-:-:S05]  /*01e0*/  @!P1 LOP3.LUT R5, RZ, R9, RZ, 0x33, !PT ;  /* 0x00000009ff059212 */ /* 0x000fca00078e33ff */
[----:B------:R-:W-:-:S04]  /*01f0*/  IMAD.MOV R2, RZ, RZ, -R5 ;  /* 0x000000ffff027224 */ /* 0x000fc800078e0a05 */
[----:B------:R-:W-:Y:S02]  /*0200*/  IMAD R4, R9, R2, R4 ;  /* 0x0000000209047224 */ /* 0x000fe400078e0204 */
[----:B------:R-:W-:Y:S02]  /*0210*/  IMAD.MOV.U32 R2, RZ, RZ, RZ ;  /* 0x000000ffff027224 */ /* 0x000fe400078e00ff */
[CC--:B0-----:R-:W-:Y:S02]  /*0220*/  IMAD R3, R5.reuse, R0.reuse, R6 ;  /* 0x0000000005037224 */ /* 0x0c1fe400078e0206 */
[----:B------:R-:W-:Y:S02]  /*0230*/  IMAD R12, R5, R0, R0 ;  /* 0x00000000050c7224 */ /* 0x000fe400078e0200 */
[----:B------:R-:W-:-:S05]  /*0240*/  IMAD R11, R4, 0x400, R3 ;  /* 0x00000400040b7824 */ /* 0x000fca00078e0203 */
[----:B------:R-:W-:-:S13]  /*0250*/  ISETP.GE.AND P0, PT, R11, R12, PT ;  /* 0x0000000c0b00720c */ /* 0x000fda0003f06270 */
[----:B--23--:R-:W-:Y:S05]  /*0260*/  @P0 BRA `(.L_x_25) ;  /* 0x0000000000cc0947 */ /* 0x00cfea0003800000 */
[----:B------:R-:W0:Y:S01]  /*0270*/  LDC.64 R2, c[0x0][0x380] ;  /* 0x0000e000ff027b82 */ /* 0x000e220000000a00 */
[C---:B------:R-:W-:Y:S02]  /*0280*/  VIADD R7, R11.reuse, 0x80 ;  /* 0x000000800b077836 */ /* 0x040fe40000000000 */
[C---:B------:R-:W-:Y:S02]  /*0290*/  VIADD R8, R11.reuse, 0x100 ;  /* 0x000001000b087836 */ /* 0x040fe40000000000 */
[----:B------:R-:W-:Y:S01]  /*02a0*/  VIADD R9, R11, 0x280 ;  /* 0x000002800b097836 */ /* 0x000fe20000000000 */
[-C--:B------:R-:W-:Y:S01]  /*02b0*/  ISETP.GE.AND P3, PT, R7, R12.reuse, PT ;  /* 0x0000000c0700720c */ /* 0x080fe20003f66270 */
[C---:B------:R-:W-:Y:S01]  /*02c0*/  VIADD R7, R11.reuse, 0x180 ;  /* 0x000001800b077836 */ /* 0x040fe20000000000 */
[-C--:B------:R-:W-:Y:S01]  /*02d0*/  ISETP.GE.AND P4, PT, R8, R12.reuse, PT ;  /* 0x0000000c0800720c */ /* 0x080fe20003f86270 */
[----:B------:R-:W-:Y:S01]  /*02e0*/  VIADD R8, R11, 0x200 ;  /* 0x000002000b087836 */ /* 0x000fe20000000000 */
[-C--:B------:R-:W-:Y:S01]  /*02f0*/  ISETP.GE.AND P1, PT, R9, R12.reuse, PT ;  /* 0x0000000c0900720c */ /* 0x080fe20003f26270 */
[----:B------:R-:W-:Y:S01]  /*0300*/  VIADD R10, R11, 0x300 ;  /* 0x000003000b0a7836 */ /* 0x000fe20000000000 */
[-C--:B------:R-:W-:Y:S01]  /*0310*/  ISETP.GE.AND P2, PT, R7, R12.reuse, PT ;  /* 0x0000000c0700720c */ /* 0x080fe20003f46270 */
[----:B------:R-:W-:Y:S01]  /*0320*/  IMAD.MOV.U32 R7, RZ, RZ, RZ ;  /* 0x000000ffff077224 */ /* 0x000fe200078e00ff */
[----:B------:R-:W-:-:S02]  /*0330*/  ISETP.GE.AND P0, PT, R8, R12, PT ;  /* 0x0000000c0800720c */ /* 0x000fc40003f06270 */
[----:B------:R-:W-:Y:S01]  /*0340*/  CS2R R8, SRZ ;  /* 0x0000000000087805 */ /* 0x000fe2000001ff00 */
[----:B0-----:R-:W-:-:S04]  /*0350*/  IMAD.WIDE R2, R11, 0x4, R2 ;  /* 0x000000040b027825 */ /* 0x001fc800078e0202 */
[----:B------:R-:W-:Y:S01]  /*0360*/  VIADD R11, R11, 0x380 ;  /* 0x000003800b0b7836 */ /* 0x000fe20000000000 */
[----:B------:R-:W2:Y:S04]  /*0370*/  @!P3 LDG.E R7, desc[UR6][R2.64+0x200] ;  /* 0x000200060207b981 */ /* 0x000ea8000c1e1900 */
[----:B------:R-:W3:Y:S01]  /*0380*/  LDG.E R16, desc[UR6][R2.64] ;  /* 0x0000000602107981 */ /* 0x000ee2000c1e1900 */
[----:B------:R-:W-:-:S03]  /*0390*/  ISETP.GE.AND P3, PT, R10, R12, PT ;  /* 0x0000000c0a00720c */ /* 0x000fc60003f66270 */
[----:B------:R-:W4:Y:S04]  /*03a0*/  @!P4 LDG.E R8, desc[UR6][R2.64+0x400] ;  /* 0x000400060208c981 */ /* 0x000f28000c1e1900 */
[----:B------:R-:W5:Y:S01]  /*03b0*/  @!P2 LDG.E R9, desc[UR6][R2.64+0x600] ;  /* 0x000600060209a981 */ /* 0x000f62000c1e1900 */
[----:B------:R-:W-:Y:S02]  /*03c0*/  ISETP.GE.AND P2, PT, R11, R12, PT ;  /* 0x0000000c0b00720c */ /* 0x000fe40003f46270 */
[----:B------:R-:W-:Y:S02]  /*03d0*/  CS2R R10, SRZ ;  /* 0x00000000000a7805 */ /* 0x000fe4000001ff00 */
[----:B------:R-:W-:-:S04]  /*03e0*/  CS2R R12, SRZ ;  /* 0x00000000000c7805 */ /* 0x000fc8000001ff00 */
[----:B------:R-:W5:Y:S04]  /*03f0*/  @!P0 LDG.E R10, desc[UR6][R2.64+0x800] ;  /* 0x00080006020a8981 */ /* 0x000f68000c1e1900 */
[----:B------:R-:W5:Y:S04]  /*0400*/  @!P1 LDG.E R11, desc[UR6][R2.64+0xa00] ;  /* 0x000a0006020b9981 */ /* 0x000f68000c1e1900 */
[----:B------:R-:W5:Y:S04]  /*0410*/  @!P3 LDG.E R12, desc[UR6][R2.64+0xc00] ;  /* 0x000c0006020cb981 */ /* 0x000f68000c1e1900 */
[----:B------:R0:W5:Y:S01]  /*0420*/  @!P2 LDG.E R13, desc[UR6][R2.64+0xe00] ;  /* 0x000e0006020da981 */ /* 0x000162000c1e1900 */
[----:B--2---:R-:W-:-:S02]  /*0430*/  FSETP.NEU.AND P1, PT, |R7|, +INF , PT ;  /* 0x7f8000000700780b */ /* 0x004fc40003f2d200 */
[----:B---3--:R-:W-:Y:S02]  /*0440*/  FSETP.NEU.AND P0, PT, |R16|, +INF , PT ;  /* 0x7f8000001000780b */ /* 0x008fe40003f0d200 */
[----:B------:R-:W-:Y:S02]  /*0450*/  FSEL R14, R7, RZ, P1 ;  /* 0x000000ff070e7208 */ /* 0x000fe40000800000 */
[----:B----4-:R-:W-:Y:S02]  /*0460*/  FSETP.NEU.AND P2, PT, |R8|, +INF , PT ;  /* 0x7f8000000800780b */ /* 0x010fe40003f4d200 */
[----:B------:R-:W-:Y:S02]  /*0470*/  FSEL R7, R16, RZ, P0 ;  /* 0x000000ff10077208 */ /* 0x000fe40000000000 */
[----:B-----5:R-:W-:Y:S02]  /*0480*/  FSETP.NEU.AND P0, PT, |R9|, +INF , PT ;  /* 0x7f8000000900780b */ /* 0x020fe40003f0d200 */
[----:B------:R-:W-:Y:S01]  /*0490*/  FSEL R8, R8, RZ, P2 ;  /* 0x000000ff08087208 */ /* 0x000fe20001000000 */
[----:B------:R-:W-:Y:S01]  /*04a0*/  FADD R7, R7, R14 ;  /* 0x0000000e07077221 */ /* 0x000fe20000000000 */
[----:B------:R-:W-:-:S03]  /*04b0*/  FSEL R14, R9, RZ, P0 ;  /* 0x000000ff090e7208 */ /* 0x000fc60000000000 */
[----:B------:R-:W-:Y:S01]  /*04c0*/  FADD R7, R7, R8 ;  /* 0x0000000807077221 */ /* 0x000fe20000000000 */
[----:B------:R-:W-:-:S03]  /*04d0*/  FSETP.NEU.AND P1, PT, |R10|, +INF , PT ;  /* 0x7f8000000a00780b */ /* 0x000fc60003f2d200 */
[----:B------:R-:W-:Y:S01]  /*04e0*/  FADD R7, R7, R14 ;  /* 0x0000000e07077221 */ /* 0x000fe20000000000 */
[C---:B------:R-:W-:Y:S02]  /*04f0*/  FSETP.NEU.AND P0, PT, |R11|.reuse, +INF , PT ;  /* 0x7f8000000b00780b */ /* 0x040fe40003f0d200 */
[----:B------:R-:W-:Y:S02]  /*0500*/  FSEL R10, R10, RZ, P1 ;  /* 0x000000ff0a0a7208 */ /* 0x000fe40000800000 */
[C---:B------:R-:W-:Y:S02]  /*0510*/  FSETP.NEU.AND P1, PT, |R12|.reuse, +INF , PT ;  /* 0x7f8000000c00780b */ /* 0x040fe40003f2d200 */
[----:B0-----:R-:W-:Y:S01]  /*0520*/  FSEL R2, R11, RZ, P0 ;  /* 0x000000ff0b027208 */ /* 0x001fe20000000000 */
[----:B------:R-:W-:Y:S01]  /*0530*/  FADD R7, R7, R10 ;  /* 0x0000000a07077221 */ /* 0x000fe20000000000 */
[----:B------:R-:W-:Y:S02]  /*0540*/  FSETP.NEU.AND P0, PT, |R13|, +INF , PT ;  /* 0x7f8000000d00780b */ /* 0x000fe40003f0d200 */
[----:B------:R-:W-:Y:S01]  /*0550*/  FSEL R12, R12, RZ, P1 ;  /* 0x000000ff0c0c7208 */ /* 0x000fe20000800000 */
[----:B------:R-:W-:Y:S01]  /*0560*/  FADD R7, R7, R2 ;  /* 0x0000000207077221 */ /* 0x000fe20000000000 */
[----:B------:R-:W-:-:S03]  /*0570*/  FSEL R2, R13, RZ, P0 ;  /* 0x000000ff0d027208 */ /* 0x000fc60000000000 */
[----:B------:R-:W-:-:S04]  /*0580*/  FADD R7, R7, R12 ;  /* 0x0000000c07077221 */ /* 0x000fc80000000000 */
[----:B------:R-:W-:-:S07]  /*0590*/  FADD R2, R2, R7 ;  /* 0x0000000702027221 */ /* 0x000fce0000000000 */
.L_x_25:
[----:B------:R-:W-:Y:S05]  /*05a0*/  BSYNC.RECONVERGENT B0 ;  /* 0x0000000000007941 */ /* 0x000fea0003800200 */
.L_x_24:
[----:B------:R-:W0:Y:S01]  /*05b0*/  S2UR UR5, SR_CgaCtaId ;  /* 0x00000000000579c3 */ /* 0x000e220000008800 */
[----:B------:R-:W-:Y:S01]  /*05c0*/  UMOV UR4, 0x400 ;  /* 0x0000040000047882 */ /* 0x000fe20000000000 */
[C---:B------:R-:W-:Y:S02]  /*05d0*/  ISETP.GT.U32.AND P0, PT, R6.reuse, 0x1ff, PT ;  /* 0x000001ff0600780c */ /* 0x040fe40003f04070 */
[----:B------:R-:W-:Y:S02]  /*05e0*/  ISETP.GT.U32.AND P1, PT, R6, 0xff, PT ;  /* 0x000000ff0600780c */ /* 0x000fe40003f24070 */
[C---:B------:R-:W-:Y:S02]  /*05f0*/  ISETP.LT.U32.OR P0, PT, R15.reuse, 0x400, P0 ;  /* 0x000004000f00780c */ /* 0x040fe40000701470 */
[----:B------:R-:W-:Y:S01]  /*0600*/  ISETP.LT.U32.OR P1, PT, R15, 0x200, P1 ;  /* 0x000002000f00780c */ /* 0x000fe20000f21470 */
[----:B0-----:R-:W-:-:S06]  /*0610*/  ULEA UR4, UR5, UR4, 0x18 ;  /* 0x0000000405047291 */ /* 0x001fcc000f8ec0ff */
[----:B------:R-:W-:-:S05]  /*0620*/  LEA R3, R6, UR4, 0x2 ;  /* 0x0000000406037c11 */ /* 0x000fca000f8e10ff */
[----:B------:R-:W-:Y:S01]  /*0630*/  STS [R3], R2 ;  /* 0x0000000203007388 */ /* 0x000fe20000000800 */
[----:B------:R-:W-:Y:S06]  /*0640*/  BAR.SYNC.DEFER_BLOCKING 0x0 ;  /* 0x0000000000007b1d */ /* 0x000fec0000010000 */
[----:B------:R-:W0:Y:S02]  /*0650*/  @!P0 LDS R7, [R3+0x800] ;  /* 0x0008000003078984 */ /* 0x000e240000000800 */
[----:B0-----:R-:W-:-:S05]  /*0660*/  @!P0 FADD R2, R2, R7 ;  /* 0x0000000702028221 */ /* 0x001fca0000000000 */
[----:B------:R-:W-:Y:S01]  /*0670*/  @!P0 STS [R3], R2 ;  /* 0x0000000203008388 */ /* 0x000fe20000000800 */
[----:B------:R-:W-:Y:S01]  /*0680*/  BAR.SYNC.DEFER_BLOCKING 0x0 ;  /* 0x0000000000007b1d */ /* 0x000fe20000010000 */
[----:B------:R-:W-:-:S04]  /*0690*/  ISETP.GT.U32.AND P0, PT, R6, 0x7f, PT ;  /* 0x0000007f0600780c */ /* 0x000fc80003f04070 */
[----:B------:R-:W-:Y:S01]  /*06a0*/  ISETP.LT.U32.OR P0, PT, R15, 0x100, P0 ;  /* 0x000001000f00780c */ /* 0x000fe20000701470 */
        /* <DEDUP_REMOVED lines=10> */
[----:B------:R-:W-:-:S05]  /*0750*/  ISETP.GT.U32.AND P0, PT, R6, 0x1f, PT ;  /* 0x0000001f0600780c */ /* 0x000fca0003f04070 */
[----:B------:R-:W0:Y:S02]  /*0760*/  @!P1 LDS R7, [R3+0x100] ;  /* 0x0001000003079984 */ /* 0x000e240000000800 */
[----:B0-----:R-:W-:-:S05]  /*0770*/  @!P1 FADD R2, R2, R7 ;  /* 0x0000000702029221 */ /* 0x001fca0000000000 */
[----:B------:R0:W-:Y:S01]  /*0780*/  @!P1 STS [R3], R2 ;  /* 0x0000000203009388 */ /* 0x0001e20000000800 */
[----:B------:R-:W-:Y:S06]  /*0790*/  BAR.SYNC.DEFER_BLOCKING 0x0 ;  /* 0x0000000000007b1d */ /* 0x000fec0000010000 */
[----:B------:R-:W-:Y:S05]  /*07a0*/  @P0 EXIT ;  /* 0x000000000000094d */ /* 0x000fea0003800000 */
[----:B------:R-:W0:Y:S01]  /*07b0*/  LDS R7, [R3+0x80] ;  /* 0x0000800003077984 */ /* 0x000e220000000800 */
[----:B------:R-:W-:Y:S01]  /*07c0*/  ISETP.NE.AND P0, PT, R6, RZ, PT ;  /* 0x000000ff0600720c */ /* 0x000fe20003f05270 */
[----:B0-----:R-:W-:-:S05]  /*07d0*/  FADD R2, R7, R2 ;  /* 0x0000000207027221 */ /* 0x001fca0000000000 */
[----:B------:R-:W-:Y:S04]  /*07e0*/  STS [R3], R2 ;  /* 0x0000000203007388 */ /* 0x000fe80000000800 */
[----:B------:R-:W0:Y:S02]  /*07f0*/  LDS R7, [R3+0x40] ;  /* 0x0000400003077984 */ /* 0x000e240000000800 */
        /* <DEDUP_REMOVED lines=13> */
[----:B------:R0:W-:Y:S01]  /*08d0*/  STS [R3], R7 ;  /* 0x0000000703007388 */ /* 0x0001e20000000800 */
[----:B------:R-:W-:Y:S05]  /*08e0*/  @P0 EXIT ;  /* 0x000000000000094d */ /* 0x000fea0003800000 */
[----:B0-----:R-:W0:Y:S01]  /*08f0*/  LDC.64 R2, c[0x0][0x390] ;  /* 0x0000e400ff027b82 */ /* 0x001e220000000a00 */
[----:B------:R-:W-:-:S04]  /*0900*/  IMAD R5, R4, R0, R5 ;  /* 0x0000000004057224 */ /* 0x000fc800078e0205 */
[----:B0-----:R-:W-:-:S05]  /*0910*/  IMAD.WIDE R2, R5, 0x4, R2 ;  /* 0x0000000405027825 */ /* 0x001fca00078e0202 */
[----:B------:R-:W-:Y:S01]  /*0920*/  STG.E desc[UR6][R2.64], R7 ;  /* 0x0000000702007986 */ /* 0x000fe2000c101906 */
[----:B------:R-:W-:Y:S05]  /*0930*/  EXIT ;  /* 0x000000000000794d */ /* 0x000fea0003800000 */
.L_x_26:
        /* <DEDUP_REMOVED lines=12> */
.L_x_31:


//--------------------- .nv.global.init           --------------------------
	.section	.nv.global.init,"aw",@progbits
.nv.global.init:
	.type		$str,@object
	.size		$str,($str$1 - $str)
$str:
        /*0000*/ 	.byte	0x69, 0x3a, 0x20, 0x25, 0x64, 0x2c, 0x20, 0x76, 0x61, 0x6c, 0x3a, 0x20, 0x25, 0x66, 0x0a, 0x00
	.type		$str$1,@object
	.size		$str$1,(.L_1 - $str$1)
$str$1:
        /*0010*/ 	.byte	0x69, 0x3a, 0x20, 0x25, 0x64, 0x2c, 0x20, 0x6a, 0x3a, 0x20, 0x25, 0x64, 0x2c, 0x20, 0x71, 0x3a
        /*0020*/ 	.byte	0x20, 0x25, 0x66, 0x0a, 0x00
.L_1:


//--------------------- .nv.shared.reserved.0     --------------------------
	.section	.nv.shared.reserved.0,"aw",@nobits
	.weak		__nv_reservedSMEM_offset_0_alias
	.size		__nv_reservedSMEM_offset_0_alias, 0, 64
	.other		__nv_reservedSMEM_offset_0_alias,@"STO_CUDA_RESERVED_SHARED STV_DEFAULT"
__nv_reservedSMEM_offset_0_alias:
	.zero		0
	.zero		64


//--------------------- .nv.shared._Z11calculate_qPfS_iiS_ --------------------------
	.section	.nv.shared._Z11calculate_qPfS_iiS_,"aw",@nobits
	.sectionflags	@""
	.align	4
.nv.shared._Z11calculate_qPfS_iiS_:
	.zero		1152


//--------------------- .nv.shared._Z10sum_level0PfiiS_ --------------------------
	.section	.nv.shared._Z10sum_level0PfiiS_,"aw",@nobits
	.sectionflags	@""
	.align	4
.nv.shared._Z10sum_level0PfiiS_:
	.zero		1536


//--------------------- .nv.constant0._Z6updatePfiiiii --------------------------
	.section	.nv.constant0._Z6updatePfiiiii,"a",@progbits
	.sectionflags	@""
	.align	4
.nv.constant0._Z6updatePfiiiii:
	.zero		924


//--------------------- .nv.constant0._Z11calculate_qPfS_iiS_ --------------------------
	.section	.nv.constant0._Z11calculate_qPfS_iiS_,"a",@progbits
	.sectionflags	@""
	.align	4
.nv.constant0._Z11calculate_qPfS_iiS_:
	.zero		928


//--------------------- .nv.constant0._Z10sum_level1PfiiS_ --------------------------
	.section	.nv.constant0._Z10sum_level1PfiiS_,"a",@progbits
	.sectionflags	@""
	.align	4
.nv.constant0._Z10sum_level1PfiiS_:
	.zero		920


//--------------------- .nv.constant0._Z10sum_level0PfiiS_ --------------------------
	.section	.nv.constant0._Z10sum_level0PfiiS_,"a",@progbits
	.sectionflags	@""
	.align	4
.nv.constant0._Z10sum_level0PfiiS_:
	.zero		920


//--------------------- SYMBOLS --------------------------

	.type		.nv.reservedSmem.offset0,@object
	.size		.nv.reservedSmem.offset0,0x4
	.type		.nv.reservedSmem.cap,@object
	.size		.nv.reservedSmem.cap,0x4
	.type		vprintf,@function
